	.target	sm_90a

	.elftype	@"ET_EXEC"


//--------------------- .note.nv.tkinfo           --------------------------
	.section	.note.nv.tkinfo,"",@"SHT_NOTE"
	.sectionflags	@"SHF_NOTE_NV_TKINFO"
	.tkinfo
        /*0018*/ 	.word	0x00000002
        /*0030*/ 	.string	""
        /*0030*/ 	.string	"ptxas"
        /*0030*/ 	.string	"Cuda compilation tools, release 13.0, V13.0.88"
        /*0030*/ 	.string	"Build cuda_13.0.r13.0/compiler.36424714_0"
        /*0030*/ 	.string	"-arch sm_90a -m 64 "



//--------------------- .note.nv.cuinfo           --------------------------
	.section	.note.nv.cuinfo,"",@"SHT_NOTE"
	.sectionflags	@"SHF_NOTE_NV_CUINFO"
        /*0018*/ 	.short	0x0002
        /*001a*/ 	.short	0x005a
        /*001c*/ 	.short	0x0082
	.zero		2


//--------------------- .nv.info                  --------------------------
	.section	.nv.info,"",@"SHT_CUDA_INFO"
	.align	4


	//----- nvinfo : EIATTR_REGCOUNT
	.align		4
        /*0000*/ 	.byte	0x04, 0x2f
        /*0002*/ 	.short	(.L_12 - .L_11)
	.align		4
.L_11:
        /*0004*/ 	.word	index@(_ZN7cutlass13device_kernelIN5flash19enable_sm80_to_sm89INS1_16FlashAttnFwdSm80INS1_25CollectiveMainloopFwdSm80ILi4ELi1ELb0EN4cute5tupleIJNS5_1CILi128EEENS7_ILi64EEENS7_ILi96EEEEEELi96ENS_6half_tEfNS_4arch4Sm80ELb1ELb0ELb0ELb1ELb0ELb1ELb1ELb0EEENS1_21CollectiveEpilogueFwdINS6_IJS8_SA_S9_EEENS6_IJNS7_ILi1EEESI_SI_EEESC_SE_Li128ELb1ELb1ELb0ELb0EEENS1_19SingleTileSchedulerILb1ELb0ELb1ELi128EEEEEEEEEvNT_6ParamsE)
        /*0008*/ 	.word	0x00000004


	//----- nvinfo : EIATTR_FRAME_SIZE
	.align		4
.L_12:
        /*000c*/ 	.byte	0x04, 0x11
        /*000e*/ 	.short	(.L_14 - .L_13)
	.align		4
.L_13:
        /*0010*/ 	.word	index@(_ZN7cutlass13device_kernelIN5flash19enable_sm80_to_sm89INS1_16FlashAttnFwdSm80INS1_25CollectiveMainloopFwdSm80ILi4ELi1ELb0EN4cute5tupleIJNS5_1CILi128EEENS7_ILi64EEENS7_ILi96EEEEEELi96ENS_6half_tEfNS_4arch4Sm80ELb1ELb0ELb0ELb1ELb0ELb1ELb1ELb0EEENS1_21CollectiveEpilogueFwdINS6_IJS8_SA_S9_EEENS6_IJNS7_ILi1EEESI_SI_EEESC_SE_Li128ELb1ELb1ELb0ELb0EEENS1_19SingleTileSchedulerILb1ELb0ELb1ELi128EEEEEEEEEvNT_6ParamsE)
        /*0014*/ 	.word	0x00000000


	//----- nvinfo : EIATTR_REGCOUNT
	.align		4
.L_14:
        /*0018*/ 	.byte	0x04, 0x2f
        /*001a*/ 	.short	(.L_16 - .L_15)
	.align		4
.L_15:
        /*001c*/ 	.word	index@(_ZN7cutlass13device_kernelIN5flash19enable_sm80_to_sm89INS1_16FlashAttnFwdSm80INS1_25CollectiveMainloopFwdSm80ILi4ELi1ELb0EN4cute5tupleIJNS5_1CILi128EEENS7_ILi64EEENS7_ILi96EEEEEELi96ENS_6half_tEfNS_4arch4Sm80ELb1ELb0ELb0ELb1ELb0ELb0ELb1ELb0EEENS1_21CollectiveEpilogueFwdINS6_IJS8_SA_S9_EEENS6_IJNS7_ILi1EEESI_SI_EEESC_SE_Li128ELb1ELb1ELb0ELb0EEENS1_19SingleTileSchedulerILb1ELb0ELb1ELi128EEEEEEEEEvNT_6ParamsE)
        /*0020*/ 	.word	0x00000004


	//----- nvinfo : EIATTR_FRAME_SIZE
	.align		4
.L_16:
        /*0024*/ 	.byte	0x04, 0x11
        /*0026*/ 	.short	(.L_18 - .L_17)
	.align		4
.L_17:
        /*0028*/ 	.word	index@(_ZN7cutlass13device_kernelIN5flash19enable_sm80_to_sm89INS1_16FlashAttnFwdSm80INS1_25CollectiveMainloopFwdSm80ILi4ELi1ELb0EN4cute5tupleIJNS5_1CILi128EEENS7_ILi64EEENS7_ILi96EEEEEELi96ENS_6half_tEfNS_4arch4Sm80ELb1ELb0ELb0ELb1ELb0ELb0ELb1ELb0EEENS1_21CollectiveEpilogueFwdINS6_IJS8_SA_S9_EEENS6_IJNS7_ILi1EEESI_SI_EEESC_SE_Li128ELb1ELb1ELb0ELb0EEENS1_19SingleTileSchedulerILb1ELb0ELb1ELi128EEEEEEEEEvNT_6ParamsE)
        /*002c*/ 	.word	0x00000000


	//----- nvinfo : EIATTR_REGCOUNT
	.align		4
.L_18:
        /*0030*/ 	.byte	0x04, 0x2f
        /*0032*/ 	.short	(.L_20 - .L_19)
	.align		4
.L_19:
        /*0034*/ 	.word	index@(_ZN7cutlass13device_kernelIN5flash19enable_sm80_to_sm89INS1_16FlashAttnFwdSm80INS1_25CollectiveMainloopFwdSm80ILi4ELi1ELb0EN4cute5tupleIJNS5_1CILi128EEENS7_ILi64EEENS7_ILi96EEEEEELi96ENS_6half_tEfNS_4arch4Sm80ELb1ELb0ELb0ELb0ELb0ELb0ELb1ELb0EEENS1_21CollectiveEpilogueFwdINS6_IJS8_SA_S9_EEENS6_IJNS7_ILi1EEESI_SI_EEESC_SE_Li128ELb0ELb1ELb0ELb0EEENS1_30DynamicPersistentTileSchedulerILi128ELi128ELb0ELb1ELb0EEEEEEEEEvNT_6ParamsE)
        /*0038*/ 	.word	0x00000004


	//----- nvinfo : EIATTR_FRAME_SIZE
	.align		4
.L_20:
        /*003c*/ 	.byte	0x04, 0x11
        /*003e*/ 	.short	(.L_22 - .L_21)
	.align		4
.L_21:
        /*0040*/ 	.word	index@(_ZN7cutlass13device_kernelIN5flash19enable_sm80_to_sm89INS1_16FlashAttnFwdSm80INS1_25CollectiveMainloopFwdSm80ILi4ELi1ELb0EN4cute5tupleIJNS5_1CILi128EEENS7_ILi64EEENS7_ILi96EEEEEELi96ENS_6half_tEfNS_4arch4Sm80ELb1ELb0ELb0ELb0ELb0ELb0ELb1ELb0EEENS1_21CollectiveEpilogueFwdINS6_IJS8_SA_S9_EEENS6_IJNS7_ILi1EEESI_SI_EEESC_SE_Li128ELb0ELb1ELb0ELb0EEENS1_30DynamicPersistentTileSchedulerILi128ELi128ELb0ELb1ELb0EEEEEEEEEvNT_6ParamsE)
        /*0044*/ 	.word	0x00000000


	//----- nvinfo : EIATTR_REGCOUNT
	.align		4
.L_22:
        /*0048*/ 	.byte	0x04, 0x2f
        /*004a*/ 	.short	(.L_24 - .L_23)
	.align		4
.L_23:
        /*004c*/ 	.word	index@(_ZN7cutlass13device_kernelIN5flash19enable_sm80_to_sm89INS1_16FlashAttnFwdSm80INS1_25CollectiveMainloopFwdSm80ILi4ELi1ELb0EN4cute5tupleIJNS5_1CILi128EEENS7_ILi48EEENS7_ILi96EEEEEELi96ENS_6half_tEfNS_4arch4Sm80ELb0ELb1ELb0ELb1ELb0ELb1ELb1ELb0EEENS1_21CollectiveEpilogueFwdINS6_IJS8_SA_S9_EEENS6_IJNS7_ILi1EEESI_SI_EEESC_SE_Li128ELb1ELb1ELb0ELb0EEENS1_19SingleTileSchedulerILb1ELb0ELb1ELi128EEEEEEEEEvNT_6ParamsE)
        /*0050*/ 	.word	0x00000004


	//----- nvinfo : EIATTR_FRAME_SIZE
	.align		4
.L_24:
        /*0054*/ 	.byte	0x04, 0x11
        /*0056*/ 	.short	(.L_26 - .L_25)
	.align		4
.L_25:
        /*0058*/ 	.word	index@(_ZN7cutlass13device_kernelIN5flash19enable_sm80_to_sm89INS1_16FlashAttnFwdSm80INS1_25CollectiveMainloopFwdSm80ILi4ELi1ELb0EN4cute5tupleIJNS5_1CILi128EEENS7_ILi48EEENS7_ILi96EEEEEELi96ENS_6half_tEfNS_4arch4Sm80ELb0ELb1ELb0ELb1ELb0ELb1ELb1ELb0EEENS1_21CollectiveEpilogueFwdINS6_IJS8_SA_S9_EEENS6_IJNS7_ILi1EEESI_SI_EEESC_SE_Li128ELb1ELb1ELb0ELb0EEENS1_19SingleTileSchedulerILb1ELb0ELb1ELi128EEEEEEEEEvNT_6ParamsE)
        /*005c*/ 	.word	0x00000000


	//----- nvinfo : EIATTR_REGCOUNT
	.align		4
.L_26:
        /*0060*/ 	.byte	0x04, 0x2f
        /*0062*/ 	.short	(.L_28 - .L_27)
	.align		4
.L_27:
        /*0064*/ 	.word	index@(_ZN7cutlass13device_kernelIN5flash19enable_sm80_to_sm89INS1_16FlashAttnFwdSm80INS1_25CollectiveMainloopFwdSm80ILi4ELi1ELb0EN4cute5tupleIJNS5_1CILi128EEENS7_ILi48EEENS7_ILi96EEEEEELi96ENS_6half_tEfNS_4arch4Sm80ELb0ELb1ELb0ELb1ELb0ELb0ELb1ELb0EEENS1_21CollectiveEpilogueFwdINS6_IJS8_SA_S9_EEENS6_IJNS7_ILi1EEESI_SI_EEESC_SE_Li128ELb1ELb1ELb0ELb0EEENS1_19SingleTileSchedulerILb1ELb0ELb1ELi128EEEEEEEEEvNT_6ParamsE)
        /*0068*/ 	.word	0x00000004


	//----- nvinfo : EIATTR_FRAME_SIZE
	.align		4
.L_28:
        /*006c*/ 	.byte	0x04, 0x11
        /*006e*/ 	.short	(.L_30 - .L_29)
	.align		4
.L_29:
        /*0070*/ 	.word	index@(_ZN7cutlass13device_kernelIN5flash19enable_sm80_to_sm89INS1_16FlashAttnFwdSm80INS1_25CollectiveMainloopFwdSm80ILi4ELi1ELb0EN4cute5tupleIJNS5_1CILi128EEENS7_ILi48EEENS7_ILi96EEEEEELi96ENS_6half_tEfNS_4arch4Sm80ELb0ELb1ELb0ELb1ELb0ELb0ELb1ELb0EEENS1_21CollectiveEpilogueFwdINS6_IJS8_SA_S9_EEENS6_IJNS7_ILi1EEESI_SI_EEESC_SE_Li128ELb1ELb1ELb0ELb0EEENS1_19SingleTileSchedulerILb1ELb0ELb1ELi128EEEEEEEEEvNT_6ParamsE)
        /*0074*/ 	.word	0x00000000


	//----- nvinfo : EIATTR_REGCOUNT
	.align		4
.L_30:
        /*0078*/ 	.byte	0x04, 0x2f
        /*007a*/ 	.short	(.L_32 - .L_31)
	.align		4
.L_31:
        /*007c*/ 	.word	index@(_ZN7cutlass13device_kernelIN5flash19enable_sm80_to_sm89INS1_16FlashAttnFwdSm80INS1_25CollectiveMainloopFwdSm80ILi4ELi1ELb0EN4cute5tupleIJNS5_1CILi128EEENS7_ILi48EEENS7_ILi96EEEEEELi96ENS_6half_tEfNS_4arch4Sm80ELb0ELb1ELb0ELb0ELb0ELb0ELb1ELb0EEENS1_21CollectiveEpilogueFwdINS6_IJS8_SA_S9_EEENS6_IJNS7_ILi1EEESI_SI_EEESC_SE_Li128ELb0ELb1ELb0ELb0EEENS1_19SingleTileSchedulerILb0ELb0ELb1ELi128EEEEEEEEEvNT_6ParamsE)
        /*0080*/ 	.word	0x00000004


	//----- nvinfo : EIATTR_FRAME_SIZE
	.align		4
.L_32:
        /*0084*/ 	.byte	0x04, 0x11
        /*0086*/ 	.short	(.L_34 - .L_33)
	.align		4
.L_33:
        /*0088*/ 	.word	index@(_ZN7cutlass13device_kernelIN5flash19enable_sm80_to_sm89INS1_16FlashAttnFwdSm80INS1_25CollectiveMainloopFwdSm80ILi4ELi1ELb0EN4cute5tupleIJNS5_1CILi128EEENS7_ILi48EEENS7_ILi96EEEEEELi96ENS_6half_tEfNS_4arch4Sm80ELb0ELb1ELb0ELb0ELb0ELb0ELb1ELb0EEENS1_21CollectiveEpilogueFwdINS6_IJS8_SA_S9_EEENS6_IJNS7_ILi1EEESI_SI_EEESC_SE_Li128ELb0ELb1ELb0ELb0EEENS1_19SingleTileSchedulerILb0ELb0ELb1ELi128EEEEEEEEEvNT_6ParamsE)
        /*008c*/ 	.word	0x00000000


	//----- nvinfo : EIATTR_REGCOUNT
	.align		4
.L_34:
        /*0090*/ 	.byte	0x04, 0x2f
        /*0092*/ 	.short	(.L_36 - .L_35)
	.align		4
.L_35:
        /*0094*/ 	.word	index@(_ZN7cutlass13device_kernelIN5flash19enable_sm80_to_sm89INS1_16FlashAttnFwdSm80INS1_25CollectiveMainloopFwdSm80ILi4ELi1ELb0EN4cute5tupleIJNS5_1CILi128EEENS7_ILi64EEENS7_ILi96EEEEEELi96ENS_6half_tEfNS_4arch4Sm80ELb0ELb0ELb0ELb1ELb0ELb1ELb1ELb0EEENS1_21CollectiveEpilogueFwdINS6_IJS8_SA_S9_EEENS6_IJNS7_ILi1EEESI_SI_EEESC_SE_Li128ELb1ELb1ELb0ELb0EEENS1_19SingleTileSchedulerILb1ELb0ELb1ELi128EEEEEEEEEvNT_6ParamsE)
        /*0098*/ 	.word	0x00000004


	//----- nvinfo : EIATTR_FRAME_SIZE
	.align		4
.L_36:
        /*009c*/ 	.byte	0x04, 0x11
        /*009e*/ 	.short	(.L_38 - .L_37)
	.align		4
.L_37:
        /*00a0*/ 	.word	index@(_ZN7cutlass13device_kernelIN5flash19enable_sm80_to_sm89INS1_16FlashAttnFwdSm80INS1_25CollectiveMainloopFwdSm80ILi4ELi1ELb0EN4cute5tupleIJNS5_1CILi128EEENS7_ILi64EEENS7_ILi96EEEEEELi96ENS_6half_tEfNS_4arch4Sm80ELb0ELb0ELb0ELb1ELb0ELb1ELb1ELb0EEENS1_21CollectiveEpilogueFwdINS6_IJS8_SA_S9_EEENS6_IJNS7_ILi1EEESI_SI_EEESC_SE_Li128ELb1ELb1ELb0ELb0EEENS1_19SingleTileSchedulerILb1ELb0ELb1ELi128EEEEEEEEEvNT_6ParamsE)
        /*00a4*/ 	.word	0x00000000


	//----- nvinfo : EIATTR_REGCOUNT
	.align		4
.L_38:
        /*00a8*/ 	.byte	0x04, 0x2f
        /*00aa*/ 	.short	(.L_40 - .L_39)
	.align		4
.L_39:
        /*00ac*/ 	.word	index@(_ZN7cutlass13device_kernelIN5flash19enable_sm80_to_sm89INS1_16FlashAttnFwdSm80INS1_25CollectiveMainloopFwdSm80ILi4ELi1ELb0EN4cute5tupleIJNS5_1CILi128EEENS7_ILi64EEENS7_ILi96EEEEEELi96ENS_6half_tEfNS_4arch4Sm80ELb0ELb0ELb0ELb1ELb0ELb0ELb1ELb0EEENS1_21CollectiveEpilogueFwdINS6_IJS8_SA_S9_EEENS6_IJNS7_ILi1EEESI_SI_EEESC_SE_Li128ELb1ELb1ELb0ELb0EEENS1_19SingleTileSchedulerILb1ELb0ELb1ELi128EEEEEEEEEvNT_6ParamsE)
        /*00b0*/ 	.word	0x00000004


	//----- nvinfo : EIATTR_FRAME_SIZE
	.align		4
.L_40:
        /*00b4*/ 	.byte	0x04, 0x11
        /*00b6*/ 	.short	(.L_42 - .L_41)
	.align		4
.L_41:
        /*00b8*/ 	.word	index@(_ZN7cutlass13device_kernelIN5flash19enable_sm80_to_sm89INS1_16FlashAttnFwdSm80INS1_25CollectiveMainloopFwdSm80ILi4ELi1ELb0EN4cute5tupleIJNS5_1CILi128EEENS7_ILi64EEENS7_ILi96EEEEEELi96ENS_6half_tEfNS_4arch4Sm80ELb0ELb0ELb0ELb1ELb0ELb0ELb1ELb0EEENS1_21CollectiveEpilogueFwdINS6_IJS8_SA_S9_EEENS6_IJNS7_ILi1EEESI_SI_EEESC_SE_Li128ELb1ELb1ELb0ELb0EEENS1_19SingleTileSchedulerILb1ELb0ELb1ELi128EEEEEEEEEvNT_6ParamsE)
        /*00bc*/ 	.word	0x00000000


	//----- nvinfo : EIATTR_REGCOUNT
	.align		4
.L_42:
        /*00c0*/ 	.byte	0x04, 0x2f
        /*00c2*/ 	.short	(.L_44 - .L_43)
	.align		4
.L_43:
        /*00c4*/ 	.word	index@(_ZN7cutlass13device_kernelIN5flash19enable_sm80_to_sm89INS1_16FlashAttnFwdSm80INS1_25CollectiveMainloopFwdSm80ILi4ELi1ELb0EN4cute5tupleIJNS5_1CILi128EEENS7_ILi64EEENS7_ILi96EEEEEELi96ENS_6half_tEfNS_4arch4Sm80ELb0ELb0ELb0ELb0ELb0ELb0ELb1ELb0EEENS1_21CollectiveEpilogueFwdINS6_IJS8_SA_S9_EEENS6_IJNS7_ILi1EEESI_SI_EEESC_SE_Li128ELb0ELb1ELb0ELb0EEENS1_19SingleTileSchedulerILb0ELb0ELb1ELi128EEEEEEEEEvNT_6ParamsE)
        /*00c8*/ 	.word	0x00000004


	//----- nvinfo : EIATTR_FRAME_SIZE
	.align		4
.L_44:
        /*00cc*/ 	.byte	0x04, 0x11
        /*00ce*/ 	.short	(.L_46 - .L_45)
	.align		4
.L_45:
        /*00d0*/ 	.word	index@(_ZN7cutlass13device_kernelIN5flash19enable_sm80_to_sm89INS1_16FlashAttnFwdSm80INS1_25CollectiveMainloopFwdSm80ILi4ELi1ELb0EN4cute5tupleIJNS5_1CILi128EEENS7_ILi64EEENS7_ILi96EEEEEELi96ENS_6half_tEfNS_4arch4Sm80ELb0ELb0ELb0ELb0ELb0ELb0ELb1ELb0EEENS1_21CollectiveEpilogueFwdINS6_IJS8_SA_S9_EEENS6_IJNS7_ILi1EEESI_SI_EEESC_SE_Li128ELb0ELb1ELb0ELb0EEENS1_19SingleTileSchedulerILb0ELb0ELb1ELi128EEEEEEEEEvNT_6ParamsE)
        /*00d4*/ 	.word	0x00000000


	//----- nvinfo : EIATTR_MIN_STACK_SIZE
	.align		4
.L_46:
        /*00d8*/ 	.byte	0x04, 0x12
        /*00da*/ 	.short	(.L_48 - .L_47)
	.align		4
.L_47:
        /*00dc*/ 	.word	index@(_ZN7cutlass13device_kernelIN5flash19enable_sm80_to_sm89INS1_16FlashAttnFwdSm80INS1_25CollectiveMainloopFwdSm80ILi4ELi1ELb0EN4cute5tupleIJNS5_1CILi128EEENS7_ILi64EEENS7_ILi96EEEEEELi96ENS_6half_tEfNS_4arch4Sm80ELb0ELb0ELb0ELb0ELb0ELb0ELb1ELb0EEENS1_21CollectiveEpilogueFwdINS6_IJS8_SA_S9_EEENS6_IJNS7_ILi1EEESI_SI_EEESC_SE_Li128ELb0ELb1ELb0ELb0EEENS1_19SingleTileSchedulerILb0ELb0ELb1ELi128EEEEEEEEEvNT_6ParamsE)
        /*00e0*/ 	.word	0x00000000


	//----- nvinfo : EIATTR_MIN_STACK_SIZE
	.align		4
.L_48:
        /*00e4*/ 	.byte	0x04, 0x12
        /*00e6*/ 	.short	(.L_50 - .L_49)
	.align		4
.L_49:
        /*00e8*/ 	.word	index@(_ZN7cutlass13device_kernelIN5flash19enable_sm80_to_sm89INS1_16FlashAttnFwdSm80INS1_25CollectiveMainloopFwdSm80ILi4ELi1ELb0EN4cute5tupleIJNS5_1CILi128EEENS7_ILi64EEENS7_ILi96EEEEEELi96ENS_6half_tEfNS_4arch4Sm80ELb0ELb0ELb0ELb1ELb0ELb0ELb1ELb0EEENS1_21CollectiveEpilogueFwdINS6_IJS8_SA_S9_EEENS6_IJNS7_ILi1EEESI_SI_EEESC_SE_Li128ELb1ELb1ELb0ELb0EEENS1_19SingleTileSchedulerILb1ELb0ELb1ELi128EEEEEEEEEvNT_6ParamsE)
        /*00ec*/ 	.word	0x00000000


	//----- nvinfo : EIATTR_MIN_STACK_SIZE
	.align		4
.L_50:
        /*00f0*/ 	.byte	0x04, 0x12
        /*00f2*/ 	.short	(.L_52 - .L_51)
	.align		4
.L_51:
        /*00f4*/ 	.word	index@(_ZN7cutlass13device_kernelIN5flash19enable_sm80_to_sm89INS1_16FlashAttnFwdSm80INS1_25CollectiveMainloopFwdSm80ILi4ELi1ELb0EN4cute5tupleIJNS5_1CILi128EEENS7_ILi64EEENS7_ILi96EEEEEELi96ENS_6half_tEfNS_4arch4Sm80ELb0ELb0ELb0ELb1ELb0ELb1ELb1ELb0EEENS1_21CollectiveEpilogueFwdINS6_IJS8_SA_S9_EEENS6_IJNS7_ILi1EEESI_SI_EEESC_SE_Li128ELb1ELb1ELb0ELb0EEENS1_19SingleTileSchedulerILb1ELb0ELb1ELi128EEEEEEEEEvNT_6ParamsE)
        /*00f8*/ 	.word	0x00000000


	//----- nvinfo : EIATTR_MIN_STACK_SIZE
	.align		4
.L_52:
        /*00fc*/ 	.byte	0x04, 0x12
        /*00fe*/ 	.short	(.L_54 - .L_53)
	.align		4
.L_53:
        /*0100*/ 	.word	index@(_ZN7cutlass13device_kernelIN5flash19enable_sm80_to_sm89INS1_16FlashAttnFwdSm80INS1_25CollectiveMainloopFwdSm80ILi4ELi1ELb0EN4cute5tupleIJNS5_1CILi128EEENS7_ILi48EEENS7_ILi96EEEEEELi96ENS_6half_tEfNS_4arch4Sm80ELb0ELb1ELb0ELb0ELb0ELb0ELb1ELb0EEENS1_21CollectiveEpilogueFwdINS6_IJS8_SA_S9_EEENS6_IJNS7_ILi1EEESI_SI_EEESC_SE_Li128ELb0ELb1ELb0ELb0EEENS1_19SingleTileSchedulerILb0ELb0ELb1ELi128EEEEEEEEEvNT_6ParamsE)
        /*0104*/ 	.word	0x00000000


	//----- nvinfo : EIATTR_MIN_STACK_SIZE
	.align		4
.L_54:
        /*0108*/ 	.byte	0x04, 0x12
        /*010a*/ 	.short	(.L_56 - .L_55)
	.align		4
.L_55:
        /*010c*/ 	.word	index@(_ZN7cutlass13device_kernelIN5flash19enable_sm80_to_sm89INS1_16FlashAttnFwdSm80INS1_25CollectiveMainloopFwdSm80ILi4ELi1ELb0EN4cute5tupleIJNS5_1CILi128EEENS7_ILi48EEENS7_ILi96EEEEEELi96ENS_6half_tEfNS_4arch4Sm80ELb0ELb1ELb0ELb1ELb0ELb0ELb1ELb0EEENS1_21CollectiveEpilogueFwdINS6_IJS8_SA_S9_EEENS6_IJNS7_ILi1EEESI_SI_EEESC_SE_Li128ELb1ELb1ELb0ELb0EEENS1_19SingleTileSchedulerILb1ELb0ELb1ELi128EEEEEEEEEvNT_6ParamsE)
        /*0110*/ 	.word	0x00000000


	//----- nvinfo : EIATTR_MIN_STACK_SIZE
	.align		4
.L_56:
        /*0114*/ 	.byte	0x04, 0x12
        /*0116*/ 	.short	(.L_58 - .L_57)
	.align		4
.L_57:
        /*0118*/ 	.word	index@(_ZN7cutlass13device_kernelIN5flash19enable_sm80_to_sm89INS1_16FlashAttnFwdSm80INS1_25CollectiveMainloopFwdSm80ILi4ELi1ELb0EN4cute5tupleIJNS5_1CILi128EEENS7_ILi48EEENS7_ILi96EEEEEELi96ENS_6half_tEfNS_4arch4Sm80ELb0ELb1ELb0ELb1ELb0ELb1ELb1ELb0EEENS1_21CollectiveEpilogueFwdINS6_IJS8_SA_S9_EEENS6_IJNS7_ILi1EEESI_SI_EEESC_SE_Li128ELb1ELb1ELb0ELb0EEENS1_19SingleTileSchedulerILb1ELb0ELb1ELi128EEEEEEEEEvNT_6ParamsE)
        /*011c*/ 	.word	0x00000000


	//----- nvinfo : EIATTR_MIN_STACK_SIZE
	.align		4
.L_58:
        /*0120*/ 	.byte	0x04, 0x12
        /*0122*/ 	.short	(.L_60 - .L_59)
	.align		4
.L_59:
        /*0124*/ 	.word	index@(_ZN7cutlass13device_kernelIN5flash19enable_sm80_to_sm89INS1_16FlashAttnFwdSm80INS1_25CollectiveMainloopFwdSm80ILi4ELi1ELb0EN4cute5tupleIJNS5_1CILi128EEENS7_ILi64EEENS7_ILi96EEEEEELi96ENS_6half_tEfNS_4arch4Sm80ELb1ELb0ELb0ELb0ELb0ELb0ELb1ELb0EEENS1_21CollectiveEpilogueFwdINS6_IJS8_SA_S9_EEENS6_IJNS7_ILi1EEESI_SI_EEESC_SE_Li128ELb0ELb1ELb0ELb0EEENS1_30DynamicPersistentTileSchedulerILi128ELi128ELb0ELb1ELb0EEEEEEEEEvNT_6ParamsE)
        /*0128*/ 	.word	0x00000000


	//----- nvinfo : EIATTR_MIN_STACK_SIZE
	.align		4
.L_60:
        /*012c*/ 	.byte	0x04, 0x12
        /*012e*/ 	.short	(.L_62 - .L_61)
	.align		4
.L_61:
        /*0130*/ 	.word	index@(_ZN7cutlass13device_kernelIN5flash19enable_sm80_to_sm89INS1_16FlashAttnFwdSm80INS1_25CollectiveMainloopFwdSm80ILi4ELi1ELb0EN4cute5tupleIJNS5_1CILi128EEENS7_ILi64EEENS7_ILi96EEEEEELi96ENS_6half_tEfNS_4arch4Sm80ELb1ELb0ELb0ELb1ELb0ELb0ELb1ELb0EEENS1_21CollectiveEpilogueFwdINS6_IJS8_SA_S9_EEENS6_IJNS7_ILi1EEESI_SI_EEESC_SE_Li128ELb1ELb1ELb0ELb0EEENS1_19SingleTileSchedulerILb1ELb0ELb1ELi128EEEEEEEEEvNT_6ParamsE)
        /*0134*/ 	.word	0x00000000


	//----- nvinfo : EIATTR_MIN_STACK_SIZE
	.align		4
.L_62:
        /*0138*/ 	.byte	0x04, 0x12
        /*013a*/ 	.short	(.L_64 - .L_63)
	.align		4
.L_63:
        /*013c*/ 	.word	index@(_ZN7cutlass13device_kernelIN5flash19enable_sm80_to_sm89INS1_16FlashAttnFwdSm80INS1_25CollectiveMainloopFwdSm80ILi4ELi1ELb0EN4cute5tupleIJNS5_1CILi128EEENS7_ILi64EEENS7_ILi96EEEEEELi96ENS_6half_tEfNS_4arch4Sm80ELb1ELb0ELb0ELb1ELb0ELb1ELb1ELb0EEENS1_21CollectiveEpilogueFwdINS6_IJS8_SA_S9_EEENS6_IJNS7_ILi1EEESI_SI_EEESC_SE_Li128ELb1ELb1ELb0ELb0EEENS1_19SingleTileSchedulerILb1ELb0ELb1ELi128EEEEEEEEEvNT_6ParamsE)
        /*0140*/ 	.word	0x00000000
.L_64:


//--------------------- .nv.compat                --------------------------
	.section	.nv.compat,"",@"SHT_CUDA_COMPAT_INFO"
	.align	4
        /*0000*/ 	.byte	0x02, 0x09, 0x01, 0x00, 0x02, 0x02, 0x01, 0x00, 0x02, 0x05, 0x05, 0x00, 0x03, 0x07, 0x01, 0x01
        /*0010*/ 	.byte	0x02, 0x03, 0x00, 0x00, 0x02, 0x06, 0x01, 0x00, 0x04, 0x0b, 0x08, 0x00, 0x00, 0x00, 0x00, 0x00
        /*0020*/ 	.byte	0x00, 0x00, 0x00, 0x00


//--------------------- .nv.info._ZN7cutlass13device_kernelIN5flash19enable_sm80_to_sm89INS1_16FlashAttnFwdSm80INS1_25CollectiveMainloopFwdSm80ILi4ELi1ELb0EN4cute5tupleIJNS5_1CILi128EEENS7_ILi64EEENS7_ILi96EEEEEELi96ENS_6half_tEfNS_4arch4Sm80ELb0ELb0ELb0ELb0ELb0ELb0ELb1ELb0EEENS1_21CollectiveEpilogueFwdINS6_IJS8_SA_S9_EEENS6_IJNS7_ILi1EEESI_SI_EEESC_SE_Li128ELb0ELb1ELb0ELb0EEENS1_19SingleTileSchedulerILb0ELb0ELb1ELi128EEEEEEEEEvNT_6ParamsE --------------------------
	.section	.nv.info._ZN7cutlass13device_kernelIN5flash19enable_sm80_to_sm89INS1_16FlashAttnFwdSm80INS1_25CollectiveMainloopFwdSm80ILi4ELi1ELb0EN4cute5tupleIJNS5_1CILi128EEENS7_ILi64EEENS7_ILi96EEEEEELi96ENS_6half_tEfNS_4arch4Sm80ELb0ELb0ELb0ELb0ELb0ELb0ELb1ELb0EEENS1_21CollectiveEpilogueFwdINS6_IJS8_SA_S9_EEENS6_IJNS7_ILi1EEESI_SI_EEESC_SE_Li128ELb0ELb1ELb0ELb0EEENS1_19SingleTileSchedulerILb0ELb0ELb1ELi128EEEEEEEEEvNT_6ParamsE,"",@"SHT_CUDA_INFO"
	.sectionflags	@""
	.align	4


	//----- nvinfo : EIATTR_CUDA_API_VERSION
	.align		4
        /*0000*/ 	.byte	0x04, 0x37
        /*0002*/ 	.short	(.L_66 - .L_65)
.L_65:
        /*0004*/ 	.word	0x00000082


	//----- nvinfo : EIATTR_KPARAM_INFO
	.align		4
.L_66:
        /*0008*/ 	.byte	0x04, 0x17
        /*000a*/ 	.short	(.L_68 - .L_67)
.L_67:
        /*000c*/ 	.word	0x00000000
        /*0010*/ 	.short	0x0000
        /*0012*/ 	.short	0x0000
        /*0014*/ 	.byte	0x00, 0xf0, 0x61, 0x10


	//----- nvinfo : EIATTR_SPARSE_MMA_MASK
	.align		4
.L_68:
        /*0018*/ 	.byte	0x03, 0x50
        /*001a*/ 	.short	0x0000


	//----- nvinfo : EIATTR_MAXREG_COUNT
	.align		4
        /*001c*/ 	.byte	0x03, 0x1b
        /*001e*/ 	.short	0x00ff


	//----- nvinfo : EIATTR_MERCURY_ISA_VERSION
	.align		4
        /*0020*/ 	.byte	0x03, 0x5f
        /*0022*/ 	.short	0x0101


	//----- nvinfo : EIATTR_EXIT_INSTR_OFFSETS
	.align		4
        /*0024*/ 	.byte	0x04, 0x1c
        /*0026*/ 	.short	(.L_70 - .L_69)


	//   ....[0]....
.L_69:
        /*0028*/ 	.word	0x00000010


	//----- nvinfo : EIATTR_MAX_THREADS
	.align		4
.L_70:
        /*002c*/ 	.byte	0x04, 0x05
        /*002e*/ 	.short	(.L_72 - .L_71)
.L_71:
        /*0030*/ 	.word	0x00000080
        /*0034*/ 	.word	0x00000001
        /*0038*/ 	.word	0x00000001


	//----- nvinfo : EIATTR_CBANK_PARAM_SIZE
	.align		4
.L_72:
        /*003c*/ 	.byte	0x03, 0x19
        /*003e*/ 	.short	0x0418


	//----- nvinfo : EIATTR_PARAM_CBANK
	.align		4
        /*0040*/ 	.byte	0x04, 0x0a
        /*0042*/ 	.short	(.L_74 - .L_73)
	.align		4
.L_73:
        /*0044*/ 	.word	index@(.nv.constant0._ZN7cutlass13device_kernelIN5flash19enable_sm80_to_sm89INS1_16FlashAttnFwdSm80INS1_25CollectiveMainloopFwdSm80ILi4ELi1ELb0EN4cute5tupleIJNS5_1CILi128EEENS7_ILi64EEENS7_ILi96EEEEEELi96ENS_6half_tEfNS_4arch4Sm80ELb0ELb0ELb0ELb0ELb0ELb0ELb1ELb0EEENS1_21CollectiveEpilogueFwdINS6_IJS8_SA_S9_EEENS6_IJNS7_ILi1EEESI_SI_EEESC_SE_Li128ELb0ELb1ELb0ELb0EEENS1_19SingleTileSchedulerILb0ELb0ELb1ELi128EEEEEEEEEvNT_6ParamsE)
        /*0048*/ 	.short	0x0210
        /*004a*/ 	.short	0x0418


	//----- nvinfo : EIATTR_SW_WAR
	.align		4
.L_74:
        /*004c*/ 	.byte	0x04, 0x36
        /*004e*/ 	.short	(.L_76 - .L_75)
.L_75:
        /*0050*/ 	.word	0x00000008
.L_76:


//--------------------- .nv.info._ZN7cutlass13device_kernelIN5flash19enable_sm80_to_sm89INS1_16FlashAttnFwdSm80INS1_25CollectiveMainloopFwdSm80ILi4ELi1ELb0EN4cute5tupleIJNS5_1CILi128EEENS7_ILi64EEENS7_ILi96EEEEEELi96ENS_6half_tEfNS_4arch4Sm80ELb0ELb0ELb0ELb1ELb0ELb0ELb1ELb0EEENS1_21CollectiveEpilogueFwdINS6_IJS8_SA_S9_EEENS6_IJNS7_ILi1EEESI_SI_EEESC_SE_Li128ELb1ELb1ELb0ELb0EEENS1_19SingleTileSchedulerILb1ELb0ELb1ELi128EEEEEEEEEvNT_6ParamsE --------------------------
	.section	.nv.info._ZN7cutlass13device_kernelIN5flash19enable_sm80_to_sm89INS1_16FlashAttnFwdSm80INS1_25CollectiveMainloopFwdSm80ILi4ELi1ELb0EN4cute5tupleIJNS5_1CILi128EEENS7_ILi64EEENS7_ILi96EEEEEELi96ENS_6half_tEfNS_4arch4Sm80ELb0ELb0ELb0ELb1ELb0ELb0ELb1ELb0EEENS1_21CollectiveEpilogueFwdINS6_IJS8_SA_S9_EEENS6_IJNS7_ILi1EEESI_SI_EEESC_SE_Li128ELb1ELb1ELb0ELb0EEENS1_19SingleTileSchedulerILb1ELb0ELb1ELi128EEEEEEEEEvNT_6ParamsE,"",@"SHT_CUDA_INFO"
	.sectionflags	@""
	.align	4


	//----- nvinfo : EIATTR_CUDA_API_VERSION
	.align		4
        /*0000*/ 	.byte	0x04, 0x37
        /*0002*/ 	.short	(.L_78 - .L_77)
.L_77:
        /*0004*/ 	.word	0x00000082


	//----- nvinfo : EIATTR_KPARAM_INFO
	.align		4
.L_78:
        /*0008*/ 	.byte	0x04, 0x17
        /*000a*/ 	.short	(.L_80 - .L_79)
.L_79:
        /*000c*/ 	.word	0x00000000
        /*0010*/ 	.short	0x0000
        /*0012*/ 	.short	0x0000
        /*0014*/ 	.byte	0x00, 0xf0, 0x61, 0x10


	//----- nvinfo : EIATTR_SPARSE_MMA_MASK
	.align		4
.L_80:
        /*0018*/ 	.byte	0x03, 0x50
        /*001a*/ 	.short	0x0000


	//----- nvinfo : EIATTR_MAXREG_COUNT
	.align		4
        /*001c*/ 	.byte	0x03, 0x1b
        /*001e*/ 	.short	0x00ff


	//----- nvinfo : EIATTR_MERCURY_ISA_VERSION
	.align		4
        /*0020*/ 	.byte	0x03, 0x5f
        /*0022*/ 	.short	0x0101


	//----- nvinfo : EIATTR_EXIT_INSTR_OFFSETS
	.align		4
        /*0024*/ 	.byte	0x04, 0x1c
        /*0026*/ 	.short	(.L_82 - .L_81)


	//   ....[0]....
.L_81:
        /*0028*/ 	.word	0x00000010


	//----- nvinfo : EIATTR_MAX_THREADS
	.align		4
.L_82:
        /*002c*/ 	.byte	0x04, 0x05
        /*002e*/ 	.short	(.L_84 - .L_83)
.L_83:
        /*0030*/ 	.word	0x00000080
        /*0034*/ 	.word	0x00000001
        /*0038*/ 	.word	0x00000001


	//----- nvinfo : EIATTR_CBANK_PARAM_SIZE
	.align		4
.L_84:
        /*003c*/ 	.byte	0x03, 0x19
        /*003e*/ 	.short	0x0418


	//----- nvinfo : EIATTR_PARAM_CBANK
	.align		4
        /*0040*/ 	.byte	0x04, 0x0a
        /*0042*/ 	.short	(.L_86 - .L_85)
	.align		4
.L_85:
        /*0044*/ 	.word	index@(.nv.constant0._ZN7cutlass13device_kernelIN5flash19enable_sm80_to_sm89INS1_16FlashAttnFwdSm80INS1_25CollectiveMainloopFwdSm80ILi4ELi1ELb0EN4cute5tupleIJNS5_1CILi128EEENS7_ILi64EEENS7_ILi96EEEEEELi96ENS_6half_tEfNS_4arch4Sm80ELb0ELb0ELb0ELb1ELb0ELb0ELb1ELb0EEENS1_21CollectiveEpilogueFwdINS6_IJS8_SA_S9_EEENS6_IJNS7_ILi1EEESI_SI_EEESC_SE_Li128ELb1ELb1ELb0ELb0EEENS1_19SingleTileSchedulerILb1ELb0ELb1ELi128EEEEEEEEEvNT_6ParamsE)
        /*0048*/ 	.short	0x0210
        /*004a*/ 	.short	0x0418


	//----- nvinfo : EIATTR_SW_WAR
	.align		4
.L_86:
        /*004c*/ 	.byte	0x04, 0x36
        /*004e*/ 	.short	(.L_88 - .L_87)
.L_87:
        /*0050*/ 	.word	0x00000008
.L_88:


//--------------------- .nv.info._ZN7cutlass13device_kernelIN5flash19enable_sm80_to_sm89INS1_16FlashAttnFwdSm80INS1_25CollectiveMainloopFwdSm80ILi4ELi1ELb0EN4cute5tupleIJNS5_1CILi128EEENS7_ILi64EEENS7_ILi96EEEEEELi96ENS_6half_tEfNS_4arch4Sm80ELb0ELb0ELb0ELb1ELb0ELb1ELb1ELb0EEENS1_21CollectiveEpilogueFwdINS6_IJS8_SA_S9_EEENS6_IJNS7_ILi1EEESI_SI_EEESC_SE_Li128ELb1ELb1ELb0ELb0EEENS1_19SingleTileSchedulerILb1ELb0ELb1ELi128EEEEEEEEEvNT_6ParamsE --------------------------
	.section	.nv.info._ZN7cutlass13device_kernelIN5flash19enable_sm80_to_sm89INS1_16FlashAttnFwdSm80INS1_25CollectiveMainloopFwdSm80ILi4ELi1ELb0EN4cute5tupleIJNS5_1CILi128EEENS7_ILi64EEENS7_ILi96EEEEEELi96ENS_6half_tEfNS_4arch4Sm80ELb0ELb0ELb0ELb1ELb0ELb1ELb1ELb0EEENS1_21CollectiveEpilogueFwdINS6_IJS8_SA_S9_EEENS6_IJNS7_ILi1EEESI_SI_EEESC_SE_Li128ELb1ELb1ELb0ELb0EEENS1_19SingleTileSchedulerILb1ELb0ELb1ELi128EEEEEEEEEvNT_6ParamsE,"",@"SHT_CUDA_INFO"
	.sectionflags	@""
	.align	4


	//----- nvinfo : EIATTR_CUDA_API_VERSION
	.align		4
        /*0000*/ 	.byte	0x04, 0x37
        /*0002*/ 	.short	(.L_90 - .L_89)
.L_89:
        /*0004*/ 	.word	0x00000082


	//----- nvinfo : EIATTR_KPARAM_INFO
	.align		4
.L_90:
        /*0008*/ 	.byte	0x04, 0x17
        /*000a*/ 	.short	(.L_92 - .L_91)
.L_91:
        /*000c*/ 	.word	0x00000000
        /*0010*/ 	.short	0x0000
        /*0012*/ 	.short	0x0000
        /*0014*/ 	.byte	0x00, 0xf0, 0x61, 0x10


	//----- nvinfo : EIATTR_SPARSE_MMA_MASK
	.align		4
.L_92:
        /*0018*/ 	.byte	0x03, 0x50
        /*001a*/ 	.short	0x0000


	//----- nvinfo : EIATTR_MAXREG_COUNT
	.align		4
        /*001c*/ 	.byte	0x03, 0x1b
        /*001e*/ 	.short	0x00ff


	//----- nvinfo : EIATTR_MERCURY_ISA_VERSION
	.align		4
        /*0020*/ 	.byte	0x03, 0x5f
        /*0022*/ 	.short	0x0101


	//----- nvinfo : EIATTR_EXIT_INSTR_OFFSETS
	.align		4
        /*0024*/ 	.byte	0x04, 0x1c
        /*0026*/ 	.short	(.L_94 - .L_93)


	//   ....[0]....
.L_93:
        /*0028*/ 	.word	0x00000010


	//----- nvinfo : EIATTR_MAX_THREADS
	.align		4
.L_94:
        /*002c*/ 	.byte	0x04, 0x05
        /*002e*/ 	.short	(.L_96 - .L_95)
.L_95:
        /*0030*/ 	.word	0x00000080
        /*0034*/ 	.word	0x00000001
        /*0038*/ 	.word	0x00000001


	//----- nvinfo : EIATTR_CBANK_PARAM_SIZE
	.align		4
.L_96:
        /*003c*/ 	.byte	0x03, 0x19
        /*003e*/ 	.short	0x0418


	//----- nvinfo : EIATTR_PARAM_CBANK
	.align		4
        /*0040*/ 	.byte	0x04, 0x0a
        /*0042*/ 	.short	(.L_98 - .L_97)
	.align		4
.L_97:
        /*0044*/ 	.word	index@(.nv.constant0._ZN7cutlass13device_kernelIN5flash19enable_sm80_to_sm89INS1_16FlashAttnFwdSm80INS1_25CollectiveMainloopFwdSm80ILi4ELi1ELb0EN4cute5tupleIJNS5_1CILi128EEENS7_ILi64EEENS7_ILi96EEEEEELi96ENS_6half_tEfNS_4arch4Sm80ELb0ELb0ELb0ELb1ELb0ELb1ELb1ELb0EEENS1_21CollectiveEpilogueFwdINS6_IJS8_SA_S9_EEENS6_IJNS7_ILi1EEESI_SI_EEESC_SE_Li128ELb1ELb1ELb0ELb0EEENS1_19SingleTileSchedulerILb1ELb0ELb1ELi128EEEEEEEEEvNT_6ParamsE)
        /*0048*/ 	.short	0x0210
        /*004a*/ 	.short	0x0418


	//----- nvinfo : EIATTR_SW_WAR
	.align		4
.L_98:
        /*004c*/ 	.byte	0x04, 0x36
        /*004e*/ 	.short	(.L_100 - .L_99)
.L_99:
        /*0050*/ 	.word	0x00000008
.L_100:


//--------------------- .nv.info._ZN7cutlass13device_kernelIN5flash19enable_sm80_to_sm89INS1_16FlashAttnFwdSm80INS1_25CollectiveMainloopFwdSm80ILi4ELi1ELb0EN4cute5tupleIJNS5_1CILi128EEENS7_ILi48EEENS7_ILi96EEEEEELi96ENS_6half_tEfNS_4arch4Sm80ELb0ELb1ELb0ELb0ELb0ELb0ELb1ELb0EEENS1_21CollectiveEpilogueFwdINS6_IJS8_SA_S9_EEENS6_IJNS7_ILi1EEESI_SI_EEESC_SE_Li128ELb0ELb1ELb0ELb0EEENS1_19SingleTileSchedulerILb0ELb0ELb1ELi128EEEEEEEEEvNT_6ParamsE --------------------------
	.section	.nv.info._ZN7cutlass13device_kernelIN5flash19enable_sm80_to_sm89INS1_16FlashAttnFwdSm80INS1_25CollectiveMainloopFwdSm80ILi4ELi1ELb0EN4cute5tupleIJNS5_1CILi128EEENS7_ILi48EEENS7_ILi96EEEEEELi96ENS_6half_tEfNS_4arch4Sm80ELb0ELb1ELb0ELb0ELb0ELb0ELb1ELb0EEENS1_21CollectiveEpilogueFwdINS6_IJS8_SA_S9_EEENS6_IJNS7_ILi1EEESI_SI_EEESC_SE_Li128ELb0ELb1ELb0ELb0EEENS1_19SingleTileSchedulerILb0ELb0ELb1ELi128EEEEEEEEEvNT_6ParamsE,"",@"SHT_CUDA_INFO"
	.sectionflags	@""
	.align	4


	//----- nvinfo : EIATTR_CUDA_API_VERSION
	.align		4
        /*0000*/ 	.byte	0x04, 0x37
        /*0002*/ 	.short	(.L_102 - .L_101)
.L_101:
        /*0004*/ 	.word	0x00000082


	//----- nvinfo : EIATTR_KPARAM_INFO
	.align		4
.L_102:
        /*0008*/ 	.byte	0x04, 0x17
        /*000a*/ 	.short	(.L_104 - .L_103)
.L_103:
        /*000c*/ 	.word	0x00000000
        /*0010*/ 	.short	0x0000
        /*0012*/ 	.short	0x0000
        /*0014*/ 	.byte	0x00, 0xf0, 0x61, 0x10


	//----- nvinfo : EIATTR_SPARSE_MMA_MASK
	.align		4
.L_104:
        /*0018*/ 	.byte	0x03, 0x50
        /*001a*/ 	.short	0x0000


	//----- nvinfo : EIATTR_MAXREG_COUNT
	.align		4
        /*001c*/ 	.byte	0x03, 0x1b
        /*001e*/ 	.short	0x00ff


	//----- nvinfo : EIATTR_MERCURY_ISA_VERSION
	.align		4
        /*0020*/ 	.byte	0x03, 0x5f
        /*0022*/ 	.short	0x0101


	//----- nvinfo : EIATTR_EXIT_INSTR_OFFSETS
	.align		4
        /*0024*/ 	.byte	0x04, 0x1c
        /*0026*/ 	.short	(.L_106 - .L_105)


	//   ....[0]....
.L_105:
        /*0028*/ 	.word	0x00000010


	//----- nvinfo : EIATTR_MAX_THREADS
	.align		4
.L_106:
        /*002c*/ 	.byte	0x04, 0x05
        /*002e*/ 	.short	(.L_108 - .L_107)
.L_107:
        /*0030*/ 	.word	0x00000080
        /*0034*/ 	.word	0x00000001
        /*0038*/ 	.word	0x00000001


	//----- nvinfo : EIATTR_CBANK_PARAM_SIZE
	.align		4
.L_108:
        /*003c*/ 	.byte	0x03, 0x19
        /*003e*/ 	.short	0x0418


	//----- nvinfo : EIATTR_PARAM_CBANK
	.align		4
        /*0040*/ 	.byte	0x04, 0x0a
        /*0042*/ 	.short	(.L_110 - .L_109)
	.align		4
.L_109:
        /*0044*/ 	.word	index@(.nv.constant0._ZN7cutlass13device_kernelIN5flash19enable_sm80_to_sm89INS1_16FlashAttnFwdSm80INS1_25CollectiveMainloopFwdSm80ILi4ELi1ELb0EN4cute5tupleIJNS5_1CILi128EEENS7_ILi48EEENS7_ILi96EEEEEELi96ENS_6half_tEfNS_4arch4Sm80ELb0ELb1ELb0ELb0ELb0ELb0ELb1ELb0EEENS1_21CollectiveEpilogueFwdINS6_IJS8_SA_S9_EEENS6_IJNS7_ILi1EEESI_SI_EEESC_SE_Li128ELb0ELb1ELb0ELb0EEENS1_19SingleTileSchedulerILb0ELb0ELb1ELi128EEEEEEEEEvNT_6ParamsE)
        /*0048*/ 	.short	0x0210
        /*004a*/ 	.short	0x0418


	//----- nvinfo : EIATTR_SW_WAR
	.align		4
.L_110:
        /*004c*/ 	.byte	0x04, 0x36
        /*004e*/ 	.short	(.L_112 - .L_111)
.L_111:
        /*0050*/ 	.word	0x00000008
.L_112:


//--------------------- .nv.info._ZN7cutlass13device_kernelIN5flash19enable_sm80_to_sm89INS1_16FlashAttnFwdSm80INS1_25CollectiveMainloopFwdSm80ILi4ELi1ELb0EN4cute5tupleIJNS5_1CILi128EEENS7_ILi48EEENS7_ILi96EEEEEELi96ENS_6half_tEfNS_4arch4Sm80ELb0ELb1ELb0ELb1ELb0ELb0ELb1ELb0EEENS1_21CollectiveEpilogueFwdINS6_IJS8_SA_S9_EEENS6_IJNS7_ILi1EEESI_SI_EEESC_SE_Li128ELb1ELb1ELb0ELb0EEENS1_19SingleTileSchedulerILb1ELb0ELb1ELi128EEEEEEEEEvNT_6ParamsE --------------------------
	.section	.nv.info._ZN7cutlass13device_kernelIN5flash19enable_sm80_to_sm89INS1_16FlashAttnFwdSm80INS1_25CollectiveMainloopFwdSm80ILi4ELi1ELb0EN4cute5tupleIJNS5_1CILi128EEENS7_ILi48EEENS7_ILi96EEEEEELi96ENS_6half_tEfNS_4arch4Sm80ELb0ELb1ELb0ELb1ELb0ELb0ELb1ELb0EEENS1_21CollectiveEpilogueFwdINS6_IJS8_SA_S9_EEENS6_IJNS7_ILi1EEESI_SI_EEESC_SE_Li128ELb1ELb1ELb0ELb0EEENS1_19SingleTileSchedulerILb1ELb0ELb1ELi128EEEEEEEEEvNT_6ParamsE,"",@"SHT_CUDA_INFO"
	.sectionflags	@""
	.align	4


	//----- nvinfo : EIATTR_CUDA_API_VERSION
	.align		4
        /*0000*/ 	.byte	0x04, 0x37
        /*0002*/ 	.short	(.L_114 - .L_113)
.L_113:
        /*0004*/ 	.word	0x00000082


	//----- nvinfo : EIATTR_KPARAM_INFO
	.align		4
.L_114:
        /*0008*/ 	.byte	0x04, 0x17
        /*000a*/ 	.short	(.L_116 - .L_115)
.L_115:
        /*000c*/ 	.word	0x00000000
        /*0010*/ 	.short	0x0000
        /*0012*/ 	.short	0x0000
        /*0014*/ 	.byte	0x00, 0xf0, 0x61, 0x10


	//----- nvinfo : EIATTR_SPARSE_MMA_MASK
	.align		4
.L_116:
        /*0018*/ 	.byte	0x03, 0x50
        /*001a*/ 	.short	0x0000


	//----- nvinfo : EIATTR_MAXREG_COUNT
	.align		4
        /*001c*/ 	.byte	0x03, 0x1b
        /*001e*/ 	.short	0x00ff


	//----- nvinfo : EIATTR_MERCURY_ISA_VERSION
	.align		4
        /*0020*/ 	.byte	0x03, 0x5f
        /*0022*/ 	.short	0x0101


	//----- nvinfo : EIATTR_EXIT_INSTR_OFFSETS
	.align		4
        /*0024*/ 	.byte	0x04, 0x1c
        /*0026*/ 	.short	(.L_118 - .L_117)


	//   ....[0]....
.L_117:
        /*0028*/ 	.word	0x00000010


	//----- nvinfo : EIATTR_MAX_THREADS
	.align		4
.L_118:
        /*002c*/ 	.byte	0x04, 0x05
        /*002e*/ 	.short	(.L_120 - .L_119)
.L_119:
        /*0030*/ 	.word	0x00000080
        /*0034*/ 	.word	0x00000001
        /*0038*/ 	.word	0x00000001


	//----- nvinfo : EIATTR_CBANK_PARAM_SIZE
	.align		4
.L_120:
        /*003c*/ 	.byte	0x03, 0x19
        /*003e*/ 	.short	0x0418


	//----- nvinfo : EIATTR_PARAM_CBANK
	.align		4
        /*0040*/ 	.byte	0x04, 0x0a
        /*0042*/ 	.short	(.L_122 - .L_121)
	.align		4
.L_121:
        /*0044*/ 	.word	index@(.nv.constant0._ZN7cutlass13device_kernelIN5flash19enable_sm80_to_sm89INS1_16FlashAttnFwdSm80INS1_25CollectiveMainloopFwdSm80ILi4ELi1ELb0EN4cute5tupleIJNS5_1CILi128EEENS7_ILi48EEENS7_ILi96EEEEEELi96ENS_6half_tEfNS_4arch4Sm80ELb0ELb1ELb0ELb1ELb0ELb0ELb1ELb0EEENS1_21CollectiveEpilogueFwdINS6_IJS8_SA_S9_EEENS6_IJNS7_ILi1EEESI_SI_EEESC_SE_Li128ELb1ELb1ELb0ELb0EEENS1_19SingleTileSchedulerILb1ELb0ELb1ELi128EEEEEEEEEvNT_6ParamsE)
        /*0048*/ 	.short	0x0210
        /*004a*/ 	.short	0x0418


	//----- nvinfo : EIATTR_SW_WAR
	.align		4
.L_122:
        /*004c*/ 	.byte	0x04, 0x36
        /*004e*/ 	.short	(.L_124 - .L_123)
.L_123:
        /*0050*/ 	.word	0x00000008
.L_124:


//--------------------- .nv.info._ZN7cutlass13device_kernelIN5flash19enable_sm80_to_sm89INS1_16FlashAttnFwdSm80INS1_25CollectiveMainloopFwdSm80ILi4ELi1ELb0EN4cute5tupleIJNS5_1CILi128EEENS7_ILi48EEENS7_ILi96EEEEEELi96ENS_6half_tEfNS_4arch4Sm80ELb0ELb1ELb0ELb1ELb0ELb1ELb1ELb0EEENS1_21CollectiveEpilogueFwdINS6_IJS8_SA_S9_EEENS6_IJNS7_ILi1EEESI_SI_EEESC_SE_Li128ELb1ELb1ELb0ELb0EEENS1_19SingleTileSchedulerILb1ELb0ELb1ELi128EEEEEEEEEvNT_6ParamsE --------------------------
	.section	.nv.info._ZN7cutlass13device_kernelIN5flash19enable_sm80_to_sm89INS1_16FlashAttnFwdSm80INS1_25CollectiveMainloopFwdSm80ILi4ELi1ELb0EN4cute5tupleIJNS5_1CILi128EEENS7_ILi48EEENS7_ILi96EEEEEELi96ENS_6half_tEfNS_4arch4Sm80ELb0ELb1ELb0ELb1ELb0ELb1ELb1ELb0EEENS1_21CollectiveEpilogueFwdINS6_IJS8_SA_S9_EEENS6_IJNS7_ILi1EEESI_SI_EEESC_SE_Li128ELb1ELb1ELb0ELb0EEENS1_19SingleTileSchedulerILb1ELb0ELb1ELi128EEEEEEEEEvNT_6ParamsE,"",@"SHT_CUDA_INFO"
	.sectionflags	@""
	.align	4


	//----- nvinfo : EIATTR_CUDA_API_VERSION
	.align		4
        /*0000*/ 	.byte	0x04, 0x37
        /*0002*/ 	.short	(.L_126 - .L_125)
.L_125:
        /*0004*/ 	.word	0x00000082


	//----- nvinfo : EIATTR_KPARAM_INFO
	.align		4
.L_126:
        /*0008*/ 	.byte	0x04, 0x17
        /*000a*/ 	.short	(.L_128 - .L_127)
.L_127:
        /*000c*/ 	.word	0x00000000
        /*0010*/ 	.short	0x0000
        /*0012*/ 	.short	0x0000
        /*0014*/ 	.byte	0x00, 0xf0, 0x61, 0x10


	//----- nvinfo : EIATTR_SPARSE_MMA_MASK
	.align		4
.L_128:
        /*0018*/ 	.byte	0x03, 0x50
        /*001a*/ 	.short	0x0000


	//----- nvinfo : EIATTR_MAXREG_COUNT
	.align		4
        /*001c*/ 	.byte	0x03, 0x1b
        /*001e*/ 	.short	0x00ff


	//----- nvinfo : EIATTR_MERCURY_ISA_VERSION
	.align		4
        /*0020*/ 	.byte	0x03, 0x5f
        /*0022*/ 	.short	0x0101


	//----- nvinfo : EIATTR_EXIT_INSTR_OFFSETS
	.align		4
        /*0024*/ 	.byte	0x04, 0x1c
        /*0026*/ 	.short	(.L_130 - .L_129)


	//   ....[0]....
.L_129:
        /*0028*/ 	.word	0x00000010


	//----- nvinfo : EIATTR_MAX_THREADS
	.align		4
.L_130:
        /*002c*/ 	.byte	0x04, 0x05
        /*002e*/ 	.short	(.L_132 - .L_131)
.L_131:
        /*0030*/ 	.word	0x00000080
        /*0034*/ 	.word	0x00000001
        /*0038*/ 	.word	0x00000001


	//----- nvinfo : EIATTR_CBANK_PARAM_SIZE
	.align		4
.L_132:
        /*003c*/ 	.byte	0x03, 0x19
        /*003e*/ 	.short	0x0418


	//----- nvinfo : EIATTR_PARAM_CBANK
	.align		4
        /*0040*/ 	.byte	0x04, 0x0a
        /*0042*/ 	.short	(.L_134 - .L_133)
	.align		4
.L_133:
        /*0044*/ 	.word	index@(.nv.constant0._ZN7cutlass13device_kernelIN5flash19enable_sm80_to_sm89INS1_16FlashAttnFwdSm80INS1_25CollectiveMainloopFwdSm80ILi4ELi1ELb0EN4cute5tupleIJNS5_1CILi128EEENS7_ILi48EEENS7_ILi96EEEEEELi96ENS_6half_tEfNS_4arch4Sm80ELb0ELb1ELb0ELb1ELb0ELb1ELb1ELb0EEENS1_21CollectiveEpilogueFwdINS6_IJS8_SA_S9_EEENS6_IJNS7_ILi1EEESI_SI_EEESC_SE_Li128ELb1ELb1ELb0ELb0EEENS1_19SingleTileSchedulerILb1ELb0ELb1ELi128EEEEEEEEEvNT_6ParamsE)
        /*0048*/ 	.short	0x0210
        /*004a*/ 	.short	0x0418


	//----- nvinfo : EIATTR_SW_WAR
	.align		4
.L_134:
        /*004c*/ 	.byte	0x04, 0x36
        /*004e*/ 	.short	(.L_136 - .L_135)
.L_135:
        /*0050*/ 	.word	0x00000008
.L_136:


//--------------------- .nv.info._ZN7cutlass13device_kernelIN5flash19enable_sm80_to_sm89INS1_16FlashAttnFwdSm80INS1_25CollectiveMainloopFwdSm80ILi4ELi1ELb0EN4cute5tupleIJNS5_1CILi128EEENS7_ILi64EEENS7_ILi96EEEEEELi96ENS_6half_tEfNS_4arch4Sm80ELb1ELb0ELb0ELb0ELb0ELb0ELb1ELb0EEENS1_21CollectiveEpilogueFwdINS6_IJS8_SA_S9_EEENS6_IJNS7_ILi1EEESI_SI_EEESC_SE_Li128ELb0ELb1ELb0ELb0EEENS1_30DynamicPersistentTileSchedulerILi128ELi128ELb0ELb1ELb0EEEEEEEEEvNT_6ParamsE --------------------------
	.section	.nv.info._ZN7cutlass13device_kernelIN5flash19enable_sm80_to_sm89INS1_16FlashAttnFwdSm80INS1_25CollectiveMainloopFwdSm80ILi4ELi1ELb0EN4cute5tupleIJNS5_1CILi128EEENS7_ILi64EEENS7_ILi96EEEEEELi96ENS_6half_tEfNS_4arch4Sm80ELb1ELb0ELb0ELb0ELb0ELb0ELb1ELb0EEENS1_21CollectiveEpilogueFwdINS6_IJS8_SA_S9_EEENS6_IJNS7_ILi1EEESI_SI_EEESC_SE_Li128ELb0ELb1ELb0ELb0EEENS1_30DynamicPersistentTileSchedulerILi128ELi128ELb0ELb1ELb0EEEEEEEEEvNT_6ParamsE,"",@"SHT_CUDA_INFO"
	.sectionflags	@""
	.align	4


	//----- nvinfo : EIATTR_CUDA_API_VERSION
	.align		4
        /*0000*/ 	.byte	0x04, 0x37
        /*0002*/ 	.short	(.L_138 - .L_137)
.L_137:
        /*0004*/ 	.word	0x00000082


	//----- nvinfo : EIATTR_KPARAM_INFO
	.align		4
.L_138:
        /*0008*/ 	.byte	0x04, 0x17
        /*000a*/ 	.short	(.L_140 - .L_139)
.L_139:
        /*000c*/ 	.word	0x00000000
        /*0010*/ 	.short	0x0000
        /*0012*/ 	.short	0x0000
        /*0014*/ 	.byte	0x00, 0xf0, 0xa1, 0x10


	//----- nvinfo : EIATTR_SPARSE_MMA_MASK
	.align		4
.L_140:
        /*0018*/ 	.byte	0x03, 0x50
        /*001a*/ 	.short	0x0000


	//----- nvinfo : EIATTR_MAXREG_COUNT
	.align		4
        /*001c*/ 	.byte	0x03, 0x1b
        /*001e*/ 	.short	0x00ff


	//----- nvinfo : EIATTR_MERCURY_ISA_VERSION
	.align		4
        /*0020*/ 	.byte	0x03, 0x5f
        /*0022*/ 	.short	0x0101


	//----- nvinfo : EIATTR_EXIT_INSTR_OFFSETS
	.align		4
        /*0024*/ 	.byte	0x04, 0x1c
        /*0026*/ 	.short	(.L_142 - .L_141)


	//   ....[0]....
.L_141:
        /*0028*/ 	.word	0x00000010


	//----- nvinfo : EIATTR_MAX_THREADS
	.align		4
.L_142:
        /*002c*/ 	.byte	0x04, 0x05
        /*002e*/ 	.short	(.L_144 - .L_143)
.L_143:
        /*0030*/ 	.word	0x00000080
        /*0034*/ 	.word	0x00000001
        /*0038*/ 	.word	0x00000001


	//----- nvinfo : EIATTR_CBANK_PARAM_SIZE
	.align		4
.L_144:
        /*003c*/ 	.byte	0x03, 0x19
        /*003e*/ 	.short	0x0428


	//----- nvinfo : EIATTR_PARAM_CBANK
	.align		4
        /*0040*/ 	.byte	0x04, 0x0a
        /*0042*/ 	.short	(.L_146 - .L_145)
	.align		4
.L_145:
        /*0044*/ 	.word	index@(.nv.constant0._ZN7cutlass13device_kernelIN5flash19enable_sm80_to_sm89INS1_16FlashAttnFwdSm80INS1_25CollectiveMainloopFwdSm80ILi4ELi1ELb0EN4cute5tupleIJNS5_1CILi128EEENS7_ILi64EEENS7_ILi96EEEEEELi96ENS_6half_tEfNS_4arch4Sm80ELb1ELb0ELb0ELb0ELb0ELb0ELb1ELb0EEENS1_21CollectiveEpilogueFwdINS6_IJS8_SA_S9_EEENS6_IJNS7_ILi1EEESI_SI_EEESC_SE_Li128ELb0ELb1ELb0ELb0EEENS1_30DynamicPersistentTileSchedulerILi128ELi128ELb0ELb1ELb0EEEEEEEEEvNT_6ParamsE)
        /*0048*/ 	.short	0x0210
        /*004a*/ 	.short	0x0428


	//----- nvinfo : EIATTR_SW_WAR
	.align		4
.L_146:
        /*004c*/ 	.byte	0x04, 0x36
        /*004e*/ 	.short	(.L_148 - .L_147)
.L_147:
        /*0050*/ 	.word	0x00000008
.L_148:


//--------------------- .nv.info._ZN7cutlass13device_kernelIN5flash19enable_sm80_to_sm89INS1_16FlashAttnFwdSm80INS1_25CollectiveMainloopFwdSm80ILi4ELi1ELb0EN4cute5tupleIJNS5_1CILi128EEENS7_ILi64EEENS7_ILi96EEEEEELi96ENS_6half_tEfNS_4arch4Sm80ELb1ELb0ELb0ELb1ELb0ELb0ELb1ELb0EEENS1_21CollectiveEpilogueFwdINS6_IJS8_SA_S9_EEENS6_IJNS7_ILi1EEESI_SI_EEESC_SE_Li128ELb1ELb1ELb0ELb0EEENS1_19SingleTileSchedulerILb1ELb0ELb1ELi128EEEEEEEEEvNT_6ParamsE --------------------------
	.section	.nv.info._ZN7cutlass13device_kernelIN5flash19enable_sm80_to_sm89INS1_16FlashAttnFwdSm80INS1_25CollectiveMainloopFwdSm80ILi4ELi1ELb0EN4cute5tupleIJNS5_1CILi128EEENS7_ILi64EEENS7_ILi96EEEEEELi96ENS_6half_tEfNS_4arch4Sm80ELb1ELb0ELb0ELb1ELb0ELb0ELb1ELb0EEENS1_21CollectiveEpilogueFwdINS6_IJS8_SA_S9_EEENS6_IJNS7_ILi1EEESI_SI_EEESC_SE_Li128ELb1ELb1ELb0ELb0EEENS1_19SingleTileSchedulerILb1ELb0ELb1ELi128EEEEEEEEEvNT_6ParamsE,"",@"SHT_CUDA_INFO"
	.sectionflags	@""
	.align	4


	//----- nvinfo : EIATTR_CUDA_API_VERSION
	.align		4
        /*0000*/ 	.byte	0x04, 0x37
        /*0002*/ 	.short	(.L_150 - .L_149)
.L_149:
        /*0004*/ 	.word	0x00000082


	//----- nvinfo : EIATTR_KPARAM_INFO
	.align		4
.L_150:
        /*0008*/ 	.byte	0x04, 0x17
        /*000a*/ 	.short	(.L_152 - .L_151)
.L_151:
        /*000c*/ 	.word	0x00000000
        /*0010*/ 	.short	0x0000
        /*0012*/ 	.short	0x0000
        /*0014*/ 	.byte	0x00, 0xf0, 0x61, 0x10


	//----- nvinfo : EIATTR_SPARSE_MMA_MASK
	.align		4
.L_152:
        /*0018*/ 	.byte	0x03, 0x50
        /*001a*/ 	.short	0x0000


	//----- nvinfo : EIATTR_MAXREG_COUNT
	.align		4
        /*001c*/ 	.byte	0x03, 0x1b
        /*001e*/ 	.short	0x00ff


	//----- nvinfo : EIATTR_MERCURY_ISA_VERSION
	.align		4
        /*0020*/ 	.byte	0x03, 0x5f
        /*0022*/ 	.short	0x0101


	//----- nvinfo : EIATTR_EXIT_INSTR_OFFSETS
	.align		4
        /*0024*/ 	.byte	0x04, 0x1c
        /*0026*/ 	.short	(.L_154 - .L_153)


	//   ....[0]....
.L_153:
        /*0028*/ 	.word	0x00000010


	//----- nvinfo : EIATTR_MAX_THREADS
	.align		4
.L_154:
        /*002c*/ 	.byte	0x04, 0x05
        /*002e*/ 	.short	(.L_156 - .L_155)
.L_155:
        /*0030*/ 	.word	0x00000080
        /*0034*/ 	.word	0x00000001
        /*0038*/ 	.word	0x00000001


	//----- nvinfo : EIATTR_CBANK_PARAM_SIZE
	.align		4
.L_156:
        /*003c*/ 	.byte	0x03, 0x19
        /*003e*/ 	.short	0x0418


	//----- nvinfo : EIATTR_PARAM_CBANK
	.align		4
        /*0040*/ 	.byte	0x04, 0x0a
        /*0042*/ 	.short	(.L_158 - .L_157)
	.align		4
.L_157:
        /*0044*/ 	.word	index@(.nv.constant0._ZN7cutlass13device_kernelIN5flash19enable_sm80_to_sm89INS1_16FlashAttnFwdSm80INS1_25CollectiveMainloopFwdSm80ILi4ELi1ELb0EN4cute5tupleIJNS5_1CILi128EEENS7_ILi64EEENS7_ILi96EEEEEELi96ENS_6half_tEfNS_4arch4Sm80ELb1ELb0ELb0ELb1ELb0ELb0ELb1ELb0EEENS1_21CollectiveEpilogueFwdINS6_IJS8_SA_S9_EEENS6_IJNS7_ILi1EEESI_SI_EEESC_SE_Li128ELb1ELb1ELb0ELb0EEENS1_19SingleTileSchedulerILb1ELb0ELb1ELi128EEEEEEEEEvNT_6ParamsE)
        /*0048*/ 	.short	0x0210
        /*004a*/ 	.short	0x0418


	//----- nvinfo : EIATTR_SW_WAR
	.align		4
.L_158:
        /*004c*/ 	.byte	0x04, 0x36
        /*004e*/ 	.short	(.L_160 - .L_159)
.L_159:
        /*0050*/ 	.word	0x00000008
.L_160:


//--------------------- .nv.info._ZN7cutlass13device_kernelIN5flash19enable_sm80_to_sm89INS1_16FlashAttnFwdSm80INS1_25CollectiveMainloopFwdSm80ILi4ELi1ELb0EN4cute5tupleIJNS5_1CILi128EEENS7_ILi64EEENS7_ILi96EEEEEELi96ENS_6half_tEfNS_4arch4Sm80ELb1ELb0ELb0ELb1ELb0ELb1ELb1ELb0EEENS1_21CollectiveEpilogueFwdINS6_IJS8_SA_S9_EEENS6_IJNS7_ILi1EEESI_SI_EEESC_SE_Li128ELb1ELb1ELb0ELb0EEENS1_19SingleTileSchedulerILb1ELb0ELb1ELi128EEEEEEEEEvNT_6ParamsE --------------------------
	.section	.nv.info._ZN7cutlass13device_kernelIN5flash19enable_sm80_to_sm89INS1_16FlashAttnFwdSm80INS1_25CollectiveMainloopFwdSm80ILi4ELi1ELb0EN4cute5tupleIJNS5_1CILi128EEENS7_ILi64EEENS7_ILi96EEEEEELi96ENS_6half_tEfNS_4arch4Sm80ELb1ELb0ELb0ELb1ELb0ELb1ELb1ELb0EEENS1_21CollectiveEpilogueFwdINS6_IJS8_SA_S9_EEENS6_IJNS7_ILi1EEESI_SI_EEESC_SE_Li128ELb1ELb1ELb0ELb0EEENS1_19SingleTileSchedulerILb1ELb0ELb1ELi128EEEEEEEEEvNT_6ParamsE,"",@"SHT_CUDA_INFO"
	.sectionflags	@""
	.align	4


	//----- nvinfo : EIATTR_CUDA_API_VERSION
	.align		4
        /*0000*/ 	.byte	0x04, 0x37
        /*0002*/ 	.short	(.L_162 - .L_161)
.L_161:
        /*0004*/ 	.word	0x00000082


	//----- nvinfo : EIATTR_KPARAM_INFO
	.align		4
.L_162:
        /*0008*/ 	.byte	0x04, 0x17
        /*000a*/ 	.short	(.L_164 - .L_163)
.L_163:
        /*000c*/ 	.word	0x00000000
        /*0010*/ 	.short	0x0000
        /*0012*/ 	.short	0x0000
        /*0014*/ 	.byte	0x00, 0xf0, 0x61, 0x10


	//----- nvinfo : EIATTR_SPARSE_MMA_MASK
	.align		4
.L_164:
        /*0018*/ 	.byte	0x03, 0x50
        /*001a*/ 	.short	0x0000


	//----- nvinfo : EIATTR_MAXREG_COUNT
	.align		4
        /*001c*/ 	.byte	0x03, 0x1b
        /*001e*/ 	.short	0x00ff


	//----- nvinfo : EIATTR_MERCURY_ISA_VERSION
	.align		4
        /*0020*/ 	.byte	0x03, 0x5f
        /*0022*/ 	.short	0x0101


	//----- nvinfo : EIATTR_EXIT_INSTR_OFFSETS
	.align		4
        /*0024*/ 	.byte	0x04, 0x1c
        /*0026*/ 	.short	(.L_166 - .L_165)


	//   ....[0]....
.L_165:
        /*0028*/ 	.word	0x00000010


	//----- nvinfo : EIATTR_MAX_THREADS
	.align		4
.L_166:
        /*002c*/ 	.byte	0x04, 0x05
        /*002e*/ 	.short	(.L_168 - .L_167)
.L_167:
        /*0030*/ 	.word	0x00000080
        /*0034*/ 	.word	0x00000001
        /*0038*/ 	.word	0x00000001


	//----- nvinfo : EIATTR_CBANK_PARAM_SIZE
	.align		4
.L_168:
        /*003c*/ 	.byte	0x03, 0x19
        /*003e*/ 	.short	0x0418


	//----- nvinfo : EIATTR_PARAM_CBANK
	.align		4
        /*0040*/ 	.byte	0x04, 0x0a
        /*0042*/ 	.short	(.L_170 - .L_169)
	.align		4
.L_169:
        /*0044*/ 	.word	index@(.nv.constant0._ZN7cutlass13device_kernelIN5flash19enable_sm80_to_sm89INS1_16FlashAttnFwdSm80INS1_25CollectiveMainloopFwdSm80ILi4ELi1ELb0EN4cute5tupleIJNS5_1CILi128EEENS7_ILi64EEENS7_ILi96EEEEEELi96ENS_6half_tEfNS_4arch4Sm80ELb1ELb0ELb0ELb1ELb0ELb1ELb1ELb0EEENS1_21CollectiveEpilogueFwdINS6_IJS8_SA_S9_EEENS6_IJNS7_ILi1EEESI_SI_EEESC_SE_Li128ELb1ELb1ELb0ELb0EEENS1_19SingleTileSchedulerILb1ELb0ELb1ELi128EEEEEEEEEvNT_6ParamsE)
        /*0048*/ 	.short	0x0210
        /*004a*/ 	.short	0x0418


	//----- nvinfo : EIATTR_SW_WAR
	.align		4
.L_170:
        /*004c*/ 	.byte	0x04, 0x36
        /*004e*/ 	.short	(.L_172 - .L_171)
.L_171:
        /*0050*/ 	.word	0x00000008
.L_172:


//--------------------- .nv.callgraph             --------------------------
	.section	.nv.callgraph,"",@"SHT_CUDA_CALLGRAPH"
	.align	4
	.sectionentsize	8
	.align		4
        /*0000*/ 	.word	0x00000000
	.align		4
        /*0004*/ 	.word	0xffffffff
	.align		4
        /*0008*/ 	.word	0x00000000
	.align		4
        /*000c*/ 	.word	0xfffffffe
	.align		4
        /*0010*/ 	.word	0x00000000
	.align		4
        /*0014*/ 	.word	0xfffffffd
	.align		4
        /*0018*/ 	.word	0x00000000
	.align		4
        /*001c*/ 	.word	0xfffffffc


//--------------------- .nv.constant4             --------------------------
	.section	.nv.constant4,"a",@progbits
	.align	8
	.align		8
.nv.constant4:
        /*0000*/ 	.dword	_ZN65_INTERNAL_1b41c762_29_flash_fwd_hdim96_fp16_sm80_cu_1f2e7571_35114cuda3std3__45__cpo5beginE
	.align		8
        /*0008*/ 	.dword	_ZN65_INTERNAL_1b41c762_29_flash_fwd_hdim96_fp16_sm80_cu_1f2e7571_35114cuda3std3__45__cpo3endE
	.align		8
        /*0010*/ 	.dword	_ZN65_INTERNAL_1b41c762_29_flash_fwd_hdim96_fp16_sm80_cu_1f2e7571_35114cuda3std3__45__cpo6cbeginE
	.align		8
        /*0018*/ 	.dword	_ZN65_INTERNAL_1b41c762_29_flash_fwd_hdim96_fp16_sm80_cu_1f2e7571_35114cuda3std3__45__cpo4cendE
	.align		8
        /*0020*/ 	.dword	_ZN65_INTERNAL_1b41c762_29_flash_fwd_hdim96_fp16_sm80_cu_1f2e7571_35114cuda3std3__467_GLOBAL__N__1b41c762_29_flash_fwd_hdim96_fp16_sm80_cu_1f2e7571_35116ignoreE
	.align		8
        /*0028*/ 	.dword	_ZN65_INTERNAL_1b41c762_29_flash_fwd_hdim96_fp16_sm80_cu_1f2e7571_35114cuda3std3__419piecewise_constructE
	.align		8
        /*0030*/ 	.dword	_ZN65_INTERNAL_1b41c762_29_flash_fwd_hdim96_fp16_sm80_cu_1f2e7571_35114cuda3std3__48in_placeE
	.align		8
        /*0038*/ 	.dword	_ZN65_INTERNAL_1b41c762_29_flash_fwd_hdim96_fp16_sm80_cu_1f2e7571_35114cuda3std6ranges3__45__cpo4swapE
	.align		8
        /*0040*/ 	.dword	_ZN65_INTERNAL_1b41c762_29_flash_fwd_hdim96_fp16_sm80_cu_1f2e7571_35114cuda3std6ranges3__45__cpo9iter_moveE
	.align		8
        /*0048*/ 	.dword	_ZN65_INTERNAL_1b41c762_29_flash_fwd_hdim96_fp16_sm80_cu_1f2e7571_35114cute7productE
	.align		8
        /*0050*/ 	.dword	_ZN65_INTERNAL_1b41c762_29_flash_fwd_hdim96_fp16_sm80_cu_1f2e7571_35114cute1_E


//--------------------- .text._ZN7cutlass13device_kernelIN5flash19enable_sm80_to_sm89INS1_16FlashAttnFwdSm80INS1_25CollectiveMainloopFwdSm80ILi4ELi1ELb0EN4cute5tupleIJNS5_1CILi128EEENS7_ILi64EEENS7_ILi96EEEEEELi96ENS_6half_tEfNS_4arch4Sm80ELb0ELb0ELb0ELb0ELb0ELb0ELb1ELb0EEENS1_21CollectiveEpilogueFwdINS6_IJS8_SA_S9_EEENS6_IJNS7_ILi1EEESI_SI_EEESC_SE_Li128ELb0ELb1ELb0ELb0EEENS1_19SingleTileSchedulerILb0ELb0ELb1ELi128EEEEEEEEEvNT_6ParamsE --------------------------
	.section	.text._ZN7cutlass13device_kernelIN5flash19enable_sm80_to_sm89INS1_16FlashAttnFwdSm80INS1_25CollectiveMainloopFwdSm80ILi4ELi1ELb0EN4cute5tupleIJNS5_1CILi128EEENS7_ILi64EEENS7_ILi96EEEEEELi96ENS_6half_tEfNS_4arch4Sm80ELb0ELb0ELb0ELb0ELb0ELb0ELb1ELb0EEENS1_21CollectiveEpilogueFwdINS6_IJS8_SA_S9_EEENS6_IJNS7_ILi1EEESI_SI_EEESC_SE_Li128ELb0ELb1ELb0ELb0EEENS1_19SingleTileSchedulerILb0ELb0ELb1ELi128EEEEEEEEEvNT_6ParamsE,"ax",@progbits
	.align	128
.text._ZN7cutlass13device_kernelIN5flash19enable_sm80_to_sm89INS1_16FlashAttnFwdSm80INS1_25CollectiveMainloopFwdSm80ILi4ELi1ELb0EN4cute5tupleIJNS5_1CILi128EEENS7_ILi64EEENS7_ILi96EEEEEELi96ENS_6half_tEfNS_4arch4Sm80ELb0ELb0ELb0ELb0ELb0ELb0ELb1ELb0EEENS1_21CollectiveEpilogueFwdINS6_IJS8_SA_S9_EEENS6_IJNS7_ILi1EEESI_SI_EEESC_SE_Li128ELb0ELb1ELb0ELb0EEENS1_19SingleTileSchedulerILb0ELb0ELb1ELi128EEEEEEEEEvNT_6ParamsE:
        .type           _ZN7cutlass13device_kernelIN5flash19enable_sm80_to_sm89INS1_16FlashAttnFwdSm80INS1_25CollectiveMainloopFwdSm80ILi4ELi1ELb0EN4cute5tupleIJNS5_1CILi128EEENS7_ILi64EEENS7_ILi96EEEEEELi96ENS_6half_tEfNS_4arch4Sm80ELb0ELb0ELb0ELb0ELb0ELb0ELb1ELb0EEENS1_21CollectiveEpilogueFwdINS6_IJS8_SA_S9_EEENS6_IJNS7_ILi1EEESI_SI_EEESC_SE_Li128ELb0ELb1ELb0ELb0EEENS1_19SingleTileSchedulerILb0ELb0ELb1ELi128EEEEEEEEEvNT_6ParamsE,@function
        .size           _ZN7cutlass13device_kernelIN5flash19enable_sm80_to_sm89INS1_16FlashAttnFwdSm80INS1_25CollectiveMainloopFwdSm80ILi4ELi1ELb0EN4cute5tupleIJNS5_1CILi128EEENS7_ILi64EEENS7_ILi96EEEEEELi96ENS_6half_tEfNS_4arch4Sm80ELb0ELb0ELb0ELb0ELb0ELb0ELb1ELb0EEENS1_21CollectiveEpilogueFwdINS6_IJS8_SA_S9_EEENS6_IJNS7_ILi1EEESI_SI_EEESC_SE_Li128ELb0ELb1ELb0ELb0EEENS1_19SingleTileSchedulerILb0ELb0ELb1ELi128EEEEEEEEEvNT_6ParamsE,(.L_x_9 - _ZN7cutlass13device_kernelIN5flash19enable_sm80_to_sm89INS1_16FlashAttnFwdSm80INS1_25CollectiveMainloopFwdSm80ILi4ELi1ELb0EN4cute5tupleIJNS5_1CILi128EEENS7_ILi64EEENS7_ILi96EEEEEELi96ENS_6half_tEfNS_4arch4Sm80ELb0ELb0ELb0ELb0ELb0ELb0ELb1ELb0EEENS1_21CollectiveEpilogueFwdINS6_IJS8_SA_S9_EEENS6_IJNS7_ILi1EEESI_SI_EEESC_SE_Li128ELb0ELb1ELb0ELb0EEENS1_19SingleTileSchedulerILb0ELb0ELb1ELi128EEEEEEEEEvNT_6ParamsE)
        .other          _ZN7cutlass13device_kernelIN5flash19enable_sm80_to_sm89INS1_16FlashAttnFwdSm80INS1_25CollectiveMainloopFwdSm80ILi4ELi1ELb0EN4cute5tupleIJNS5_1CILi128EEENS7_ILi64EEENS7_ILi96EEEEEELi96ENS_6half_tEfNS_4arch4Sm80ELb0ELb0ELb0ELb0ELb0ELb0ELb1ELb0EEENS1_21CollectiveEpilogueFwdINS6_IJS8_SA_S9_EEENS6_IJNS7_ILi1EEESI_SI_EEESC_SE_Li128ELb0ELb1ELb0ELb0EEENS1_19SingleTileSchedulerILb0ELb0ELb1ELi128EEEEEEEEEvNT_6ParamsE,@"STO_CUDA_ENTRY STV_DEFAULT"
_ZN7cutlass13device_kernelIN5flash19enable_sm80_to_sm89INS1_16FlashAttnFwdSm80INS1_25CollectiveMainloopFwdSm80ILi4ELi1ELb0EN4cute5tupleIJNS5_1CILi128EEENS7_ILi64EEENS7_ILi96EEEEEELi96ENS_6half_tEfNS_4arch4Sm80ELb0ELb0ELb0ELb0ELb0ELb0ELb1ELb0EEENS1_21CollectiveEpilogueFwdINS6_IJS8_SA_S9_EEENS6_IJNS7_ILi1EEESI_SI_EEESC_SE_Li128ELb0ELb1ELb0ELb0EEENS1_19SingleTileSchedulerILb0ELb0ELb1ELi128EEEEEEEEEvNT_6ParamsE:
[----:B------:R-:W-:Y:S01]  /*0000*/  LDC R1, c[0x0][0x28] ;  /* 0x00000a00ff017b82 */ /* 0x000fe20000000800 */
[----:B------:R-:W-:Y:S05]  /*0010*/  EXIT ;  /* 0x000000000000794d */ /* 0x000fea0003800000 */
.L_x_0:
[----:B------:R-:W-:-:S00]  /*0020*/  BRA `(.L_x_0) ;  /* 0xfffffffc00fc7947 */ /* 0x000fc0000383ffff */
[----:B------:R-:W-:-:S00]  /*0030*/  NOP ;  /* 0x0000000000007918 */ /* 0x000fc00000000000 */
        /* <DEDUP_REMOVED lines=12> */
.L_x_9:


//--------------------- .text._ZN7cutlass13device_kernelIN5flash19enable_sm80_to_sm89INS1_16FlashAttnFwdSm80INS1_25CollectiveMainloopFwdSm80ILi4ELi1ELb0EN4cute5tupleIJNS5_1CILi128EEENS7_ILi64EEENS7_ILi96EEEEEELi96ENS_6half_tEfNS_4arch4Sm80ELb0ELb0ELb0ELb1ELb0ELb0ELb1ELb0EEENS1_21CollectiveEpilogueFwdINS6_IJS8_SA_S9_EEENS6_IJNS7_ILi1EEESI_SI_EEESC_SE_Li128ELb1ELb1ELb0ELb0EEENS1_19SingleTileSchedulerILb1ELb0ELb1ELi128EEEEEEEEEvNT_6ParamsE --------------------------
	.section	.text._ZN7cutlass13device_kernelIN5flash19enable_sm80_to_sm89INS1_16FlashAttnFwdSm80INS1_25CollectiveMainloopFwdSm80ILi4ELi1ELb0EN4cute5tupleIJNS5_1CILi128EEENS7_ILi64EEENS7_ILi96EEEEEELi96ENS_6half_tEfNS_4arch4Sm80ELb0ELb0ELb0ELb1ELb0ELb0ELb1ELb0EEENS1_21CollectiveEpilogueFwdINS6_IJS8_SA_S9_EEENS6_IJNS7_ILi1EEESI_SI_EEESC_SE_Li128ELb1ELb1ELb0ELb0EEENS1_19SingleTileSchedulerILb1ELb0ELb1ELi128EEEEEEEEEvNT_6ParamsE,"ax",@progbits
	.align	128
.text._ZN7cutlass13device_kernelIN5flash19enable_sm80_to_sm89INS1_16FlashAttnFwdSm80INS1_25CollectiveMainloopFwdSm80ILi4ELi1ELb0EN4cute5tupleIJNS5_1CILi128EEENS7_ILi64EEENS7_ILi96EEEEEELi96ENS_6half_tEfNS_4arch4Sm80ELb0ELb0ELb0ELb1ELb0ELb0ELb1ELb0EEENS1_21CollectiveEpilogueFwdINS6_IJS8_SA_S9_EEENS6_IJNS7_ILi1EEESI_SI_EEESC_SE_Li128ELb1ELb1ELb0ELb0EEENS1_19SingleTileSchedulerILb1ELb0ELb1ELi128EEEEEEEEEvNT_6ParamsE:
        .type           _ZN7cutlass13device_kernelIN5flash19enable_sm80_to_sm89INS1_16FlashAttnFwdSm80INS1_25CollectiveMainloopFwdSm80ILi4ELi1ELb0EN4cute5tupleIJNS5_1CILi128EEENS7_ILi64EEENS7_ILi96EEEEEELi96ENS_6half_tEfNS_4arch4Sm80ELb0ELb0ELb0ELb1ELb0ELb0ELb1ELb0EEENS1_21CollectiveEpilogueFwdINS6_IJS8_SA_S9_EEENS6_IJNS7_ILi1EEESI_SI_EEESC_SE_Li128ELb1ELb1ELb0ELb0EEENS1_19SingleTileSchedulerILb1ELb0ELb1ELi128EEEEEEEEEvNT_6ParamsE,@function
        .size           _ZN7cutlass13device_kernelIN5flash19enable_sm80_to_sm89INS1_16FlashAttnFwdSm80INS1_25CollectiveMainloopFwdSm80ILi4ELi1ELb0EN4cute5tupleIJNS5_1CILi128EEENS7_ILi64EEENS7_ILi96EEEEEELi96ENS_6half_tEfNS_4arch4Sm80ELb0ELb0ELb0ELb1ELb0ELb0ELb1ELb0EEENS1_21CollectiveEpilogueFwdINS6_IJS8_SA_S9_EEENS6_IJNS7_ILi1EEESI_SI_EEESC_SE_Li128ELb1ELb1ELb0ELb0EEENS1_19SingleTileSchedulerILb1ELb0ELb1ELi128EEEEEEEEEvNT_6ParamsE,(.L_x_10 - _ZN7cutlass13device_kernelIN5flash19enable_sm80_to_sm89INS1_16FlashAttnFwdSm80INS1_25CollectiveMainloopFwdSm80ILi4ELi1ELb0EN4cute5tupleIJNS5_1CILi128EEENS7_ILi64EEENS7_ILi96EEEEEELi96ENS_6half_tEfNS_4arch4Sm80ELb0ELb0ELb0ELb1ELb0ELb0ELb1ELb0EEENS1_21CollectiveEpilogueFwdINS6_IJS8_SA_S9_EEENS6_IJNS7_ILi1EEESI_SI_EEESC_SE_Li128ELb1ELb1ELb0ELb0EEENS1_19SingleTileSchedulerILb1ELb0ELb1ELi128EEEEEEEEEvNT_6ParamsE)
        .other          _ZN7cutlass13device_kernelIN5flash19enable_sm80_to_sm89INS1_16FlashAttnFwdSm80INS1_25CollectiveMainloopFwdSm80ILi4ELi1ELb0EN4cute5tupleIJNS5_1CILi128EEENS7_ILi64EEENS7_ILi96EEEEEELi96ENS_6half_tEfNS_4arch4Sm80ELb0ELb0ELb0ELb1ELb0ELb0ELb1ELb0EEENS1_21CollectiveEpilogueFwdINS6_IJS8_SA_S9_EEENS6_IJNS7_ILi1EEESI_SI_EEESC_SE_Li128ELb1ELb1ELb0ELb0EEENS1_19SingleTileSchedulerILb1ELb0ELb1ELi128EEEEEEEEEvNT_6ParamsE,@"STO_CUDA_ENTRY STV_DEFAULT"
_ZN7cutlass13device_kernelIN5flash19enable_sm80_to_sm89INS1_16FlashAttnFwdSm80INS1_25CollectiveMainloopFwdSm80ILi4ELi1ELb0EN4cute5tupleIJNS5_1CILi128EEENS7_ILi64EEENS7_ILi96EEEEEELi96ENS_6half_tEfNS_4arch4Sm80ELb0ELb0ELb0ELb1ELb0ELb0ELb1ELb0EEENS1_21CollectiveEpilogueFwdINS6_IJS8_SA_S9_EEENS6_IJNS7_ILi1EEESI_SI_EEESC_SE_Li128ELb1ELb1ELb0ELb0EEENS1_19SingleTileSchedulerILb1ELb0ELb1ELi128EEEEEEEEEvNT_6ParamsE:
[----:B------:R-:W-:Y:S01]  /*0000*/  LDC R1, c[0x0][0x28] ;  /* 0x00000a00ff017b82 */ /* 0x000fe20000000800 */
[----:B------:R-:W-:Y:S05]  /*0010*/  EXIT ;  /* 0x000000000000794d */ /* 0x000fea0003800000 */
.L_x_1:
        /* <DEDUP_REMOVED lines=14> */
.L_x_10:


//--------------------- .text._ZN7cutlass13device_kernelIN5flash19enable_sm80_to_sm89INS1_16FlashAttnFwdSm80INS1_25CollectiveMainloopFwdSm80ILi4ELi1ELb0EN4cute5tupleIJNS5_1CILi128EEENS7_ILi64EEENS7_ILi96EEEEEELi96ENS_6half_tEfNS_4arch4Sm80ELb0ELb0ELb0ELb1ELb0ELb1ELb1ELb0EEENS1_21CollectiveEpilogueFwdINS6_IJS8_SA_S9_EEENS6_IJNS7_ILi1EEESI_SI_EEESC_SE_Li128ELb1ELb1ELb0ELb0EEENS1_19SingleTileSchedulerILb1ELb0ELb1ELi128EEEEEEEEEvNT_6ParamsE --------------------------
	.section	.text._ZN7cutlass13device_kernelIN5flash19enable_sm80_to_sm89INS1_16FlashAttnFwdSm80INS1_25CollectiveMainloopFwdSm80ILi4ELi1ELb0EN4cute5tupleIJNS5_1CILi128EEENS7_ILi64EEENS7_ILi96EEEEEELi96ENS_6half_tEfNS_4arch4Sm80ELb0ELb0ELb0ELb1ELb0ELb1ELb1ELb0EEENS1_21CollectiveEpilogueFwdINS6_IJS8_SA_S9_EEENS6_IJNS7_ILi1EEESI_SI_EEESC_SE_Li128ELb1ELb1ELb0ELb0EEENS1_19SingleTileSchedulerILb1ELb0ELb1ELi128EEEEEEEEEvNT_6ParamsE,"ax",@progbits
	.align	128
.text._ZN7cutlass13device_kernelIN5flash19enable_sm80_to_sm89INS1_16FlashAttnFwdSm80INS1_25CollectiveMainloopFwdSm80ILi4ELi1ELb0EN4cute5tupleIJNS5_1CILi128EEENS7_ILi64EEENS7_ILi96EEEEEELi96ENS_6half_tEfNS_4arch4Sm80ELb0ELb0ELb0ELb1ELb0ELb1ELb1ELb0EEENS1_21CollectiveEpilogueFwdINS6_IJS8_SA_S9_EEENS6_IJNS7_ILi1EEESI_SI_EEESC_SE_Li128ELb1ELb1ELb0ELb0EEENS1_19SingleTileSchedulerILb1ELb0ELb1ELi128EEEEEEEEEvNT_6ParamsE:
        .type           _ZN7cutlass13device_kernelIN5flash19enable_sm80_to_sm89INS1_16FlashAttnFwdSm80INS1_25CollectiveMainloopFwdSm80ILi4ELi1ELb0EN4cute5tupleIJNS5_1CILi128EEENS7_ILi64EEENS7_ILi96EEEEEELi96ENS_6half_tEfNS_4arch4Sm80ELb0ELb0ELb0ELb1ELb0ELb1ELb1ELb0EEENS1_21CollectiveEpilogueFwdINS6_IJS8_SA_S9_EEENS6_IJNS7_ILi1EEESI_SI_EEESC_SE_Li128ELb1ELb1ELb0ELb0EEENS1_19SingleTileSchedulerILb1ELb0ELb1ELi128EEEEEEEEEvNT_6ParamsE,@function
        .size           _ZN7cutlass13device_kernelIN5flash19enable_sm80_to_sm89INS1_16FlashAttnFwdSm80INS1_25CollectiveMainloopFwdSm80ILi4ELi1ELb0EN4cute5tupleIJNS5_1CILi128EEENS7_ILi64EEENS7_ILi96EEEEEELi96ENS_6half_tEfNS_4arch4Sm80ELb0ELb0ELb0ELb1ELb0ELb1ELb1ELb0EEENS1_21CollectiveEpilogueFwdINS6_IJS8_SA_S9_EEENS6_IJNS7_ILi1EEESI_SI_EEESC_SE_Li128ELb1ELb1ELb0ELb0EEENS1_19SingleTileSchedulerILb1ELb0ELb1ELi128EEEEEEEEEvNT_6ParamsE,(.L_x_11 - _ZN7cutlass13device_kernelIN5flash19enable_sm80_to_sm89INS1_16FlashAttnFwdSm80INS1_25CollectiveMainloopFwdSm80ILi4ELi1ELb0EN4cute5tupleIJNS5_1CILi128EEENS7_ILi64EEENS7_ILi96EEEEEELi96ENS_6half_tEfNS_4arch4Sm80ELb0ELb0ELb0ELb1ELb0ELb1ELb1ELb0EEENS1_21CollectiveEpilogueFwdINS6_IJS8_SA_S9_EEENS6_IJNS7_ILi1EEESI_SI_EEESC_SE_Li128ELb1ELb1ELb0ELb0EEENS1_19SingleTileSchedulerILb1ELb0ELb1ELi128EEEEEEEEEvNT_6ParamsE)
        .other          _ZN7cutlass13device_kernelIN5flash19enable_sm80_to_sm89INS1_16FlashAttnFwdSm80INS1_25CollectiveMainloopFwdSm80ILi4ELi1ELb0EN4cute5tupleIJNS5_1CILi128EEENS7_ILi64EEENS7_ILi96EEEEEELi96ENS_6half_tEfNS_4arch4Sm80ELb0ELb0ELb0ELb1ELb0ELb1ELb1ELb0EEENS1_21CollectiveEpilogueFwdINS6_IJS8_SA_S9_EEENS6_IJNS7_ILi1EEESI_SI_EEESC_SE_Li128ELb1ELb1ELb0ELb0EEENS1_19SingleTileSchedulerILb1ELb0ELb1ELi128EEEEEEEEEvNT_6ParamsE,@"STO_CUDA_ENTRY STV_DEFAULT"
_ZN7cutlass13device_kernelIN5flash19enable_sm80_to_sm89INS1_16FlashAttnFwdSm80INS1_25CollectiveMainloopFwdSm80ILi4ELi1ELb0EN4cute5tupleIJNS5_1CILi128EEENS7_ILi64EEENS7_ILi96EEEEEELi96ENS_6half_tEfNS_4arch4Sm80ELb0ELb0ELb0ELb1ELb0ELb1ELb1ELb0EEENS1_21CollectiveEpilogueFwdINS6_IJS8_SA_S9_EEENS6_IJNS7_ILi1EEESI_SI_EEESC_SE_Li128ELb1ELb1ELb0ELb0EEENS1_19SingleTileSchedulerILb1ELb0ELb1ELi128EEEEEEEEEvNT_6ParamsE:
[----:B------:R-:W-:Y:S01]  /*0000*/  LDC R1, c[0x0][0x28] ;  /* 0x00000a00ff017b82 */ /* 0x000fe20000000800 */
[----:B------:R-:W-:Y:S05]  /*0010*/  EXIT ;  /* 0x000000000000794d */ /* 0x000fea0003800000 */
.L_x_2:
        /* <DEDUP_REMOVED lines=14> */
.L_x_11:


//--------------------- .text._ZN7cutlass13device_kernelIN5flash19enable_sm80_to_sm89INS1_16FlashAttnFwdSm80INS1_25CollectiveMainloopFwdSm80ILi4ELi1ELb0EN4cute5tupleIJNS5_1CILi128EEENS7_ILi48EEENS7_ILi96EEEEEELi96ENS_6half_tEfNS_4arch4Sm80ELb0ELb1ELb0ELb0ELb0ELb0ELb1ELb0EEENS1_21CollectiveEpilogueFwdINS6_IJS8_SA_S9_EEENS6_IJNS7_ILi1EEESI_SI_EEESC_SE_Li128ELb0ELb1ELb0ELb0EEENS1_19SingleTileSchedulerILb0ELb0ELb1ELi128EEEEEEEEEvNT_6ParamsE --------------------------
	.section	.text._ZN7cutlass13device_kernelIN5flash19enable_sm80_to_sm89INS1_16FlashAttnFwdSm80INS1_25CollectiveMainloopFwdSm80ILi4ELi1ELb0EN4cute5tupleIJNS5_1CILi128EEENS7_ILi48EEENS7_ILi96EEEEEELi96ENS_6half_tEfNS_4arch4Sm80ELb0ELb1ELb0ELb0ELb0ELb0ELb1ELb0EEENS1_21CollectiveEpilogueFwdINS6_IJS8_SA_S9_EEENS6_IJNS7_ILi1EEESI_SI_EEESC_SE_Li128ELb0ELb1ELb0ELb0EEENS1_19SingleTileSchedulerILb0ELb0ELb1ELi128EEEEEEEEEvNT_6ParamsE,"ax",@progbits
	.align	128
.text._ZN7cutlass13device_kernelIN5flash19enable_sm80_to_sm89INS1_16FlashAttnFwdSm80INS1_25CollectiveMainloopFwdSm80ILi4ELi1ELb0EN4cute5tupleIJNS5_1CILi128EEENS7_ILi48EEENS7_ILi96EEEEEELi96ENS_6half_tEfNS_4arch4Sm80ELb0ELb1ELb0ELb0ELb0ELb0ELb1ELb0EEENS1_21CollectiveEpilogueFwdINS6_IJS8_SA_S9_EEENS6_IJNS7_ILi1EEESI_SI_EEESC_SE_Li128ELb0ELb1ELb0ELb0EEENS1_19SingleTileSchedulerILb0ELb0ELb1ELi128EEEEEEEEEvNT_6ParamsE:
        .type           _ZN7cutlass13device_kernelIN5flash19enable_sm80_to_sm89INS1_16FlashAttnFwdSm80INS1_25CollectiveMainloopFwdSm80ILi4ELi1ELb0EN4cute5tupleIJNS5_1CILi128EEENS7_ILi48EEENS7_ILi96EEEEEELi96ENS_6half_tEfNS_4arch4Sm80ELb0ELb1ELb0ELb0ELb0ELb0ELb1ELb0EEENS1_21CollectiveEpilogueFwdINS6_IJS8_SA_S9_EEENS6_IJNS7_ILi1EEESI_SI_EEESC_SE_Li128ELb0ELb1ELb0ELb0EEENS1_19SingleTileSchedulerILb0ELb0ELb1ELi128EEEEEEEEEvNT_6ParamsE,@function
        .size           _ZN7cutlass13device_kernelIN5flash19enable_sm80_to_sm89INS1_16FlashAttnFwdSm80INS1_25CollectiveMainloopFwdSm80ILi4ELi1ELb0EN4cute5tupleIJNS5_1CILi128EEENS7_ILi48EEENS7_ILi96EEEEEELi96ENS_6half_tEfNS_4arch4Sm80ELb0ELb1ELb0ELb0ELb0ELb0ELb1ELb0EEENS1_21CollectiveEpilogueFwdINS6_IJS8_SA_S9_EEENS6_IJNS7_ILi1EEESI_SI_EEESC_SE_Li128ELb0ELb1ELb0ELb0EEENS1_19SingleTileSchedulerILb0ELb0ELb1ELi128EEEEEEEEEvNT_6ParamsE,(.L_x_12 - _ZN7cutlass13device_kernelIN5flash19enable_sm80_to_sm89INS1_16FlashAttnFwdSm80INS1_25CollectiveMainloopFwdSm80ILi4ELi1ELb0EN4cute5tupleIJNS5_1CILi128EEENS7_ILi48EEENS7_ILi96EEEEEELi96ENS_6half_tEfNS_4arch4Sm80ELb0ELb1ELb0ELb0ELb0ELb0ELb1ELb0EEENS1_21CollectiveEpilogueFwdINS6_IJS8_SA_S9_EEENS6_IJNS7_ILi1EEESI_SI_EEESC_SE_Li128ELb0ELb1ELb0ELb0EEENS1_19SingleTileSchedulerILb0ELb0ELb1ELi128EEEEEEEEEvNT_6ParamsE)
        .other          _ZN7cutlass13device_kernelIN5flash19enable_sm80_to_sm89INS1_16FlashAttnFwdSm80INS1_25CollectiveMainloopFwdSm80ILi4ELi1ELb0EN4cute5tupleIJNS5_1CILi128EEENS7_ILi48EEENS7_ILi96EEEEEELi96ENS_6half_tEfNS_4arch4Sm80ELb0ELb1ELb0ELb0ELb0ELb0ELb1ELb0EEENS1_21CollectiveEpilogueFwdINS6_IJS8_SA_S9_EEENS6_IJNS7_ILi1EEESI_SI_EEESC_SE_Li128ELb0ELb1ELb0ELb0EEENS1_19SingleTileSchedulerILb0ELb0ELb1ELi128EEEEEEEEEvNT_6ParamsE,@"STO_CUDA_ENTRY STV_DEFAULT"
_ZN7cutlass13device_kernelIN5flash19enable_sm80_to_sm89INS1_16FlashAttnFwdSm80INS1_25CollectiveMainloopFwdSm80ILi4ELi1ELb0EN4cute5tupleIJNS5_1CILi128EEENS7_ILi48EEENS7_ILi96EEEEEELi96ENS_6half_tEfNS_4arch4Sm80ELb0ELb1ELb0ELb0ELb0ELb0ELb1ELb0EEENS1_21CollectiveEpilogueFwdINS6_IJS8_SA_S9_EEENS6_IJNS7_ILi1EEESI_SI_EEESC_SE_Li128ELb0ELb1ELb0ELb0EEENS1_19SingleTileSchedulerILb0ELb0ELb1ELi128EEEEEEEEEvNT_6ParamsE:
[----:B------:R-:W-:Y:S01]  /*0000*/  LDC R1, c[0x0][0x28] ;  /* 0x00000a00ff017b82 */ /* 0x000fe20000000800 */
[----:B------:R-:W-:Y:S05]  /*0010*/  EXIT ;  /* 0x000000000000794d */ /* 0x000fea0003800000 */
.L_x_3:
        /* <DEDUP_REMOVED lines=14> */
.L_x_12:


//--------------------- .text._ZN7cutlass13device_kernelIN5flash19enable_sm80_to_sm89INS1_16FlashAttnFwdSm80INS1_25CollectiveMainloopFwdSm80ILi4ELi1ELb0EN4cute5tupleIJNS5_1CILi128EEENS7_ILi48EEENS7_ILi96EEEEEELi96ENS_6half_tEfNS_4arch4Sm80ELb0ELb1ELb0ELb1ELb0ELb0ELb1ELb0EEENS1_21CollectiveEpilogueFwdINS6_IJS8_SA_S9_EEENS6_IJNS7_ILi1EEESI_SI_EEESC_SE_Li128ELb1ELb1ELb0ELb0EEENS1_19SingleTileSchedulerILb1ELb0ELb1ELi128EEEEEEEEEvNT_6ParamsE --------------------------
	.section	.text._ZN7cutlass13device_kernelIN5flash19enable_sm80_to_sm89INS1_16FlashAttnFwdSm80INS1_25CollectiveMainloopFwdSm80ILi4ELi1ELb0EN4cute5tupleIJNS5_1CILi128EEENS7_ILi48EEENS7_ILi96EEEEEELi96ENS_6half_tEfNS_4arch4Sm80ELb0ELb1ELb0ELb1ELb0ELb0ELb1ELb0EEENS1_21CollectiveEpilogueFwdINS6_IJS8_SA_S9_EEENS6_IJNS7_ILi1EEESI_SI_EEESC_SE_Li128ELb1ELb1ELb0ELb0EEENS1_19SingleTileSchedulerILb1ELb0ELb1ELi128EEEEEEEEEvNT_6ParamsE,"ax",@progbits
	.align	128
.text._ZN7cutlass13device_kernelIN5flash19enable_sm80_to_sm89INS1_16FlashAttnFwdSm80INS1_25CollectiveMainloopFwdSm80ILi4ELi1ELb0EN4cute5tupleIJNS5_1CILi128EEENS7_ILi48EEENS7_ILi96EEEEEELi96ENS_6half_tEfNS_4arch4Sm80ELb0ELb1ELb0ELb1ELb0ELb0ELb1ELb0EEENS1_21CollectiveEpilogueFwdINS6_IJS8_SA_S9_EEENS6_IJNS7_ILi1EEESI_SI_EEESC_SE_Li128ELb1ELb1ELb0ELb0EEENS1_19SingleTileSchedulerILb1ELb0ELb1ELi128EEEEEEEEEvNT_6ParamsE:
        .type           _ZN7cutlass13device_kernelIN5flash19enable_sm80_to_sm89INS1_16FlashAttnFwdSm80INS1_25CollectiveMainloopFwdSm80ILi4ELi1ELb0EN4cute5tupleIJNS5_1CILi128EEENS7_ILi48EEENS7_ILi96EEEEEELi96ENS_6half_tEfNS_4arch4Sm80ELb0ELb1ELb0ELb1ELb0ELb0ELb1ELb0EEENS1_21CollectiveEpilogueFwdINS6_IJS8_SA_S9_EEENS6_IJNS7_ILi1EEESI_SI_EEESC_SE_Li128ELb1ELb1ELb0ELb0EEENS1_19SingleTileSchedulerILb1ELb0ELb1ELi128EEEEEEEEEvNT_6ParamsE,@function
        .size           _ZN7cutlass13device_kernelIN5flash19enable_sm80_to_sm89INS1_16FlashAttnFwdSm80INS1_25CollectiveMainloopFwdSm80ILi4ELi1ELb0EN4cute5tupleIJNS5_1CILi128EEENS7_ILi48EEENS7_ILi96EEEEEELi96ENS_6half_tEfNS_4arch4Sm80ELb0ELb1ELb0ELb1ELb0ELb0ELb1ELb0EEENS1_21CollectiveEpilogueFwdINS6_IJS8_SA_S9_EEENS6_IJNS7_ILi1EEESI_SI_EEESC_SE_Li128ELb1ELb1ELb0ELb0EEENS1_19SingleTileSchedulerILb1ELb0ELb1ELi128EEEEEEEEEvNT_6ParamsE,(.L_x_13 - _ZN7cutlass13device_kernelIN5flash19enable_sm80_to_sm89INS1_16FlashAttnFwdSm80INS1_25CollectiveMainloopFwdSm80ILi4ELi1ELb0EN4cute5tupleIJNS5_1CILi128EEENS7_ILi48EEENS7_ILi96EEEEEELi96ENS_6half_tEfNS_4arch4Sm80ELb0ELb1ELb0ELb1ELb0ELb0ELb1ELb0EEENS1_21CollectiveEpilogueFwdINS6_IJS8_SA_S9_EEENS6_IJNS7_ILi1EEESI_SI_EEESC_SE_Li128ELb1ELb1ELb0ELb0EEENS1_19SingleTileSchedulerILb1ELb0ELb1ELi128EEEEEEEEEvNT_6ParamsE)
        .other          _ZN7cutlass13device_kernelIN5flash19enable_sm80_to_sm89INS1_16FlashAttnFwdSm80INS1_25CollectiveMainloopFwdSm80ILi4ELi1ELb0EN4cute5tupleIJNS5_1CILi128EEENS7_ILi48EEENS7_ILi96EEEEEELi96ENS_6half_tEfNS_4arch4Sm80ELb0ELb1ELb0ELb1ELb0ELb0ELb1ELb0EEENS1_21CollectiveEpilogueFwdINS6_IJS8_SA_S9_EEENS6_IJNS7_ILi1EEESI_SI_EEESC_SE_Li128ELb1ELb1ELb0ELb0EEENS1_19SingleTileSchedulerILb1ELb0ELb1ELi128EEEEEEEEEvNT_6ParamsE,@"STO_CUDA_ENTRY STV_DEFAULT"
_ZN7cutlass13device_kernelIN5flash19enable_sm80_to_sm89INS1_16FlashAttnFwdSm80INS1_25CollectiveMainloopFwdSm80ILi4ELi1ELb0EN4cute5tupleIJNS5_1CILi128EEENS7_ILi48EEENS7_ILi96EEEEEELi96ENS_6half_tEfNS_4arch4Sm80ELb0ELb1ELb0ELb1ELb0ELb0ELb1ELb0EEENS1_21CollectiveEpilogueFwdINS6_IJS8_SA_S9_EEENS6_IJNS7_ILi1EEESI_SI_EEESC_SE_Li128ELb1ELb1ELb0ELb0EEENS1_19SingleTileSchedulerILb1ELb0ELb1ELi128EEEEEEEEEvNT_6ParamsE:
[----:B------:R-:W-:Y:S01]  /*0000*/  LDC R1, c[0x0][0x28] ;  /* 0x00000a00ff017b82 */ /* 0x000fe20000000800 */
[----:B------:R-:W-:Y:S05]  /*0010*/  EXIT ;  /* 0x000000000000794d */ /* 0x000fea0003800000 */
.L_x_4:
        /* <DEDUP_REMOVED lines=14> */
.L_x_13:


//--------------------- .text._ZN7cutlass13device_kernelIN5flash19enable_sm80_to_sm89INS1_16FlashAttnFwdSm80INS1_25CollectiveMainloopFwdSm80ILi4ELi1ELb0EN4cute5tupleIJNS5_1CILi128EEENS7_ILi48EEENS7_ILi96EEEEEELi96ENS_6half_tEfNS_4arch4Sm80ELb0ELb1ELb0ELb1ELb0ELb1ELb1ELb0EEENS1_21CollectiveEpilogueFwdINS6_IJS8_SA_S9_EEENS6_IJNS7_ILi1EEESI_SI_EEESC_SE_Li128ELb1ELb1ELb0ELb0EEENS1_19SingleTileSchedulerILb1ELb0ELb1ELi128EEEEEEEEEvNT_6ParamsE --------------------------
	.section	.text._ZN7cutlass13device_kernelIN5flash19enable_sm80_to_sm89INS1_16FlashAttnFwdSm80INS1_25CollectiveMainloopFwdSm80ILi4ELi1ELb0EN4cute5tupleIJNS5_1CILi128EEENS7_ILi48EEENS7_ILi96EEEEEELi96ENS_6half_tEfNS_4arch4Sm80ELb0ELb1ELb0ELb1ELb0ELb1ELb1ELb0EEENS1_21CollectiveEpilogueFwdINS6_IJS8_SA_S9_EEENS6_IJNS7_ILi1EEESI_SI_EEESC_SE_Li128ELb1ELb1ELb0ELb0EEENS1_19SingleTileSchedulerILb1ELb0ELb1ELi128EEEEEEEEEvNT_6ParamsE,"ax",@progbits
	.align	128
.text._ZN7cutlass13device_kernelIN5flash19enable_sm80_to_sm89INS1_16FlashAttnFwdSm80INS1_25CollectiveMainloopFwdSm80ILi4ELi1ELb0EN4cute5tupleIJNS5_1CILi128EEENS7_ILi48EEENS7_ILi96EEEEEELi96ENS_6half_tEfNS_4arch4Sm80ELb0ELb1ELb0ELb1ELb0ELb1ELb1ELb0EEENS1_21CollectiveEpilogueFwdINS6_IJS8_SA_S9_EEENS6_IJNS7_ILi1EEESI_SI_EEESC_SE_Li128ELb1ELb1ELb0ELb0EEENS1_19SingleTileSchedulerILb1ELb0ELb1ELi128EEEEEEEEEvNT_6ParamsE:
        .type           _ZN7cutlass13device_kernelIN5flash19enable_sm80_to_sm89INS1_16FlashAttnFwdSm80INS1_25CollectiveMainloopFwdSm80ILi4ELi1ELb0EN4cute5tupleIJNS5_1CILi128EEENS7_ILi48EEENS7_ILi96EEEEEELi96ENS_6half_tEfNS_4arch4Sm80ELb0ELb1ELb0ELb1ELb0ELb1ELb1ELb0EEENS1_21CollectiveEpilogueFwdINS6_IJS8_SA_S9_EEENS6_IJNS7_ILi1EEESI_SI_EEESC_SE_Li128ELb1ELb1ELb0ELb0EEENS1_19SingleTileSchedulerILb1ELb0ELb1ELi128EEEEEEEEEvNT_6ParamsE,@function
        .size           _ZN7cutlass13device_kernelIN5flash19enable_sm80_to_sm89INS1_16FlashAttnFwdSm80INS1_25CollectiveMainloopFwdSm80ILi4ELi1ELb0EN4cute5tupleIJNS5_1CILi128EEENS7_ILi48EEENS7_ILi96EEEEEELi96ENS_6half_tEfNS_4arch4Sm80ELb0ELb1ELb0ELb1ELb0ELb1ELb1ELb0EEENS1_21CollectiveEpilogueFwdINS6_IJS8_SA_S9_EEENS6_IJNS7_ILi1EEESI_SI_EEESC_SE_Li128ELb1ELb1ELb0ELb0EEENS1_19SingleTileSchedulerILb1ELb0ELb1ELi128EEEEEEEEEvNT_6ParamsE,(.L_x_14 - _ZN7cutlass13device_kernelIN5flash19enable_sm80_to_sm89INS1_16FlashAttnFwdSm80INS1_25CollectiveMainloopFwdSm80ILi4ELi1ELb0EN4cute5tupleIJNS5_1CILi128EEENS7_ILi48EEENS7_ILi96EEEEEELi96ENS_6half_tEfNS_4arch4Sm80ELb0ELb1ELb0ELb1ELb0ELb1ELb1ELb0EEENS1_21CollectiveEpilogueFwdINS6_IJS8_SA_S9_EEENS6_IJNS7_ILi1EEESI_SI_EEESC_SE_Li128ELb1ELb1ELb0ELb0EEENS1_19SingleTileSchedulerILb1ELb0ELb1ELi128EEEEEEEEEvNT_6ParamsE)
        .other          _ZN7cutlass13device_kernelIN5flash19enable_sm80_to_sm89INS1_16FlashAttnFwdSm80INS1_25CollectiveMainloopFwdSm80ILi4ELi1ELb0EN4cute5tupleIJNS5_1CILi128EEENS7_ILi48EEENS7_ILi96EEEEEELi96ENS_6half_tEfNS_4arch4Sm80ELb0ELb1ELb0ELb1ELb0ELb1ELb1ELb0EEENS1_21CollectiveEpilogueFwdINS6_IJS8_SA_S9_EEENS6_IJNS7_ILi1EEESI_SI_EEESC_SE_Li128ELb1ELb1ELb0ELb0EEENS1_19SingleTileSchedulerILb1ELb0ELb1ELi128EEEEEEEEEvNT_6ParamsE,@"STO_CUDA_ENTRY STV_DEFAULT"
_ZN7cutlass13device_kernelIN5flash19enable_sm80_to_sm89INS1_16FlashAttnFwdSm80INS1_25CollectiveMainloopFwdSm80ILi4ELi1ELb0EN4cute5tupleIJNS5_1CILi128EEENS7_ILi48EEENS7_ILi96EEEEEELi96ENS_6half_tEfNS_4arch4Sm80ELb0ELb1ELb0ELb1ELb0ELb1ELb1ELb0EEENS1_21CollectiveEpilogueFwdINS6_IJS8_SA_S9_EEENS6_IJNS7_ILi1EEESI_SI_EEESC_SE_Li128ELb1ELb1ELb0ELb0EEENS1_19SingleTileSchedulerILb1ELb0ELb1ELi128EEEEEEEEEvNT_6ParamsE:
[----:B------:R-:W-:Y:S01]  /*0000*/  LDC R1, c[0x0][0x28] ;  /* 0x00000a00ff017b82 */ /* 0x000fe20000000800 */
[----:B------:R-:W-:Y:S05]  /*0010*/  EXIT ;  /* 0x000000000000794d */ /* 0x000fea0003800000 */
.L_x_5:
        /* <DEDUP_REMOVED lines=14> */
.L_x_14:


//--------------------- .text._ZN7cutlass13device_kernelIN5flash19enable_sm80_to_sm89INS1_16FlashAttnFwdSm80INS1_25CollectiveMainloopFwdSm80ILi4ELi1ELb0EN4cute5tupleIJNS5_1CILi128EEENS7_ILi64EEENS7_ILi96EEEEEELi96ENS_6half_tEfNS_4arch4Sm80ELb1ELb0ELb0ELb0ELb0ELb0ELb1ELb0EEENS1_21CollectiveEpilogueFwdINS6_IJS8_SA_S9_EEENS6_IJNS7_ILi1EEESI_SI_EEESC_SE_Li128ELb0ELb1ELb0ELb0EEENS1_30DynamicPersistentTileSchedulerILi128ELi128ELb0ELb1ELb0EEEEEEEEEvNT_6ParamsE --------------------------
	.section	.text._ZN7cutlass13device_kernelIN5flash19enable_sm80_to_sm89INS1_16FlashAttnFwdSm80INS1_25CollectiveMainloopFwdSm80ILi4ELi1ELb0EN4cute5tupleIJNS5_1CILi128EEENS7_ILi64EEENS7_ILi96EEEEEELi96ENS_6half_tEfNS_4arch4Sm80ELb1ELb0ELb0ELb0ELb0ELb0ELb1ELb0EEENS1_21CollectiveEpilogueFwdINS6_IJS8_SA_S9_EEENS6_IJNS7_ILi1EEESI_SI_EEESC_SE_Li128ELb0ELb1ELb0ELb0EEENS1_30DynamicPersistentTileSchedulerILi128ELi128ELb0ELb1ELb0EEEEEEEEEvNT_6ParamsE,"ax",@progbits
	.align	128
.text._ZN7cutlass13device_kernelIN5flash19enable_sm80_to_sm89INS1_16FlashAttnFwdSm80INS1_25CollectiveMainloopFwdSm80ILi4ELi1ELb0EN4cute5tupleIJNS5_1CILi128EEENS7_ILi64EEENS7_ILi96EEEEEELi96ENS_6half_tEfNS_4arch4Sm80ELb1ELb0ELb0ELb0ELb0ELb0ELb1ELb0EEENS1_21CollectiveEpilogueFwdINS6_IJS8_SA_S9_EEENS6_IJNS7_ILi1EEESI_SI_EEESC_SE_Li128ELb0ELb1ELb0ELb0EEENS1_30DynamicPersistentTileSchedulerILi128ELi128ELb0ELb1ELb0EEEEEEEEEvNT_6ParamsE:
        .type           _ZN7cutlass13device_kernelIN5flash19enable_sm80_to_sm89INS1_16FlashAttnFwdSm80INS1_25CollectiveMainloopFwdSm80ILi4ELi1ELb0EN4cute5tupleIJNS5_1CILi128EEENS7_ILi64EEENS7_ILi96EEEEEELi96ENS_6half_tEfNS_4arch4Sm80ELb1ELb0ELb0ELb0ELb0ELb0ELb1ELb0EEENS1_21CollectiveEpilogueFwdINS6_IJS8_SA_S9_EEENS6_IJNS7_ILi1EEESI_SI_EEESC_SE_Li128ELb0ELb1ELb0ELb0EEENS1_30DynamicPersistentTileSchedulerILi128ELi128ELb0ELb1ELb0EEEEEEEEEvNT_6ParamsE,@function
        .size           _ZN7cutlass13device_kernelIN5flash19enable_sm80_to_sm89INS1_16FlashAttnFwdSm80INS1_25CollectiveMainloopFwdSm80ILi4ELi1ELb0EN4cute5tupleIJNS5_1CILi128EEENS7_ILi64EEENS7_ILi96EEEEEELi96ENS_6half_tEfNS_4arch4Sm80ELb1ELb0ELb0ELb0ELb0ELb0ELb1ELb0EEENS1_21CollectiveEpilogueFwdINS6_IJS8_SA_S9_EEENS6_IJNS7_ILi1EEESI_SI_EEESC_SE_Li128ELb0ELb1ELb0ELb0EEENS1_30DynamicPersistentTileSchedulerILi128ELi128ELb0ELb1ELb0EEEEEEEEEvNT_6ParamsE,(.L_x_15 - _ZN7cutlass13device_kernelIN5flash19enable_sm80_to_sm89INS1_16FlashAttnFwdSm80INS1_25CollectiveMainloopFwdSm80ILi4ELi1ELb0EN4cute5tupleIJNS5_1CILi128EEENS7_ILi64EEENS7_ILi96EEEEEELi96ENS_6half_tEfNS_4arch4Sm80ELb1ELb0ELb0ELb0ELb0ELb0ELb1ELb0EEENS1_21CollectiveEpilogueFwdINS6_IJS8_SA_S9_EEENS6_IJNS7_ILi1EEESI_SI_EEESC_SE_Li128ELb0ELb1ELb0ELb0EEENS1_30DynamicPersistentTileSchedulerILi128ELi128ELb0ELb1ELb0EEEEEEEEEvNT_6ParamsE)
        .other          _ZN7cutlass13device_kernelIN5flash19enable_sm80_to_sm89INS1_16FlashAttnFwdSm80INS1_25CollectiveMainloopFwdSm80ILi4ELi1ELb0EN4cute5tupleIJNS5_1CILi128EEENS7_ILi64EEENS7_ILi96EEEEEELi96ENS_6half_tEfNS_4arch4Sm80ELb1ELb0ELb0ELb0ELb0ELb0ELb1ELb0EEENS1_21CollectiveEpilogueFwdINS6_IJS8_SA_S9_EEENS6_IJNS7_ILi1EEESI_SI_EEESC_SE_Li128ELb0ELb1ELb0ELb0EEENS1_30DynamicPersistentTileSchedulerILi128ELi128ELb0ELb1ELb0EEEEEEEEEvNT_6ParamsE,@"STO_CUDA_ENTRY STV_DEFAULT"
_ZN7cutlass13device_kernelIN5flash19enable_sm80_to_sm89INS1_16FlashAttnFwdSm80INS1_25CollectiveMainloopFwdSm80ILi4ELi1ELb0EN4cute5tupleIJNS5_1CILi128EEENS7_ILi64EEENS7_ILi96EEEEEELi96ENS_6half_tEfNS_4arch4Sm80ELb1ELb0ELb0ELb0ELb0ELb0ELb1ELb0EEENS1_21CollectiveEpilogueFwdINS6_IJS8_SA_S9_EEENS6_IJNS7_ILi1EEESI_SI_EEESC_SE_Li128ELb0ELb1ELb0ELb0EEENS1_30DynamicPersistentTileSchedulerILi128ELi128ELb0ELb1ELb0EEEEEEEEEvNT_6ParamsE:
[----:B------:R-:W-:Y:S01]  /*0000*/  LDC R1, c[0x0][0x28] ;  /* 0x00000a00ff017b82 */ /* 0x000fe20000000800 */
[----:B------:R-:W-:Y:S05]  /*0010*/  EXIT ;  /* 0x000000000000794d */ /* 0x000fea0003800000 */
.L_x_6:
        /* <DEDUP_REMOVED lines=14> */
.L_x_15:


//--------------------- .text._ZN7cutlass13device_kernelIN5flash19enable_sm80_to_sm89INS1_16FlashAttnFwdSm80INS1_25CollectiveMainloopFwdSm80ILi4ELi1ELb0EN4cute5tupleIJNS5_1CILi128EEENS7_ILi64EEENS7_ILi96EEEEEELi96ENS_6half_tEfNS_4arch4Sm80ELb1ELb0ELb0ELb1ELb0ELb0ELb1ELb0EEENS1_21CollectiveEpilogueFwdINS6_IJS8_SA_S9_EEENS6_IJNS7_ILi1EEESI_SI_EEESC_SE_Li128ELb1ELb1ELb0ELb0EEENS1_19SingleTileSchedulerILb1ELb0ELb1ELi128EEEEEEEEEvNT_6ParamsE --------------------------
	.section	.text._ZN7cutlass13device_kernelIN5flash19enable_sm80_to_sm89INS1_16FlashAttnFwdSm80INS1_25CollectiveMainloopFwdSm80ILi4ELi1ELb0EN4cute5tupleIJNS5_1CILi128EEENS7_ILi64EEENS7_ILi96EEEEEELi96ENS_6half_tEfNS_4arch4Sm80ELb1ELb0ELb0ELb1ELb0ELb0ELb1ELb0EEENS1_21CollectiveEpilogueFwdINS6_IJS8_SA_S9_EEENS6_IJNS7_ILi1EEESI_SI_EEESC_SE_Li128ELb1ELb1ELb0ELb0EEENS1_19SingleTileSchedulerILb1ELb0ELb1ELi128EEEEEEEEEvNT_6ParamsE,"ax",@progbits
	.align	128
.text._ZN7cutlass13device_kernelIN5flash19enable_sm80_to_sm89INS1_16FlashAttnFwdSm80INS1_25CollectiveMainloopFwdSm80ILi4ELi1ELb0EN4cute5tupleIJNS5_1CILi128EEENS7_ILi64EEENS7_ILi96EEEEEELi96ENS_6half_tEfNS_4arch4Sm80ELb1ELb0ELb0ELb1ELb0ELb0ELb1ELb0EEENS1_21CollectiveEpilogueFwdINS6_IJS8_SA_S9_EEENS6_IJNS7_ILi1EEESI_SI_EEESC_SE_Li128ELb1ELb1ELb0ELb0EEENS1_19SingleTileSchedulerILb1ELb0ELb1ELi128EEEEEEEEEvNT_6ParamsE:
        .type           _ZN7cutlass13device_kernelIN5flash19enable_sm80_to_sm89INS1_16FlashAttnFwdSm80INS1_25CollectiveMainloopFwdSm80ILi4ELi1ELb0EN4cute5tupleIJNS5_1CILi128EEENS7_ILi64EEENS7_ILi96EEEEEELi96ENS_6half_tEfNS_4arch4Sm80ELb1ELb0ELb0ELb1ELb0ELb0ELb1ELb0EEENS1_21CollectiveEpilogueFwdINS6_IJS8_SA_S9_EEENS6_IJNS7_ILi1EEESI_SI_EEESC_SE_Li128ELb1ELb1ELb0ELb0EEENS1_19SingleTileSchedulerILb1ELb0ELb1ELi128EEEEEEEEEvNT_6ParamsE,@function
        .size           _ZN7cutlass13device_kernelIN5flash19enable_sm80_to_sm89INS1_16FlashAttnFwdSm80INS1_25CollectiveMainloopFwdSm80ILi4ELi1ELb0EN4cute5tupleIJNS5_1CILi128EEENS7_ILi64EEENS7_ILi96EEEEEELi96ENS_6half_tEfNS_4arch4Sm80ELb1ELb0ELb0ELb1ELb0ELb0ELb1ELb0EEENS1_21CollectiveEpilogueFwdINS6_IJS8_SA_S9_EEENS6_IJNS7_ILi1EEESI_SI_EEESC_SE_Li128ELb1ELb1ELb0ELb0EEENS1_19SingleTileSchedulerILb1ELb0ELb1ELi128EEEEEEEEEvNT_6ParamsE,(.L_x_16 - _ZN7cutlass13device_kernelIN5flash19enable_sm80_to_sm89INS1_16FlashAttnFwdSm80INS1_25CollectiveMainloopFwdSm80ILi4ELi1ELb0EN4cute5tupleIJNS5_1CILi128EEENS7_ILi64EEENS7_ILi96EEEEEELi96ENS_6half_tEfNS_4arch4Sm80ELb1ELb0ELb0ELb1ELb0ELb0ELb1ELb0EEENS1_21CollectiveEpilogueFwdINS6_IJS8_SA_S9_EEENS6_IJNS7_ILi1EEESI_SI_EEESC_SE_Li128ELb1ELb1ELb0ELb0EEENS1_19SingleTileSchedulerILb1ELb0ELb1ELi128EEEEEEEEEvNT_6ParamsE)
        .other          _ZN7cutlass13device_kernelIN5flash19enable_sm80_to_sm89INS1_16FlashAttnFwdSm80INS1_25CollectiveMainloopFwdSm80ILi4ELi1ELb0EN4cute5tupleIJNS5_1CILi128EEENS7_ILi64EEENS7_ILi96EEEEEELi96ENS_6half_tEfNS_4arch4Sm80ELb1ELb0ELb0ELb1ELb0ELb0ELb1ELb0EEENS1_21CollectiveEpilogueFwdINS6_IJS8_SA_S9_EEENS6_IJNS7_ILi1EEESI_SI_EEESC_SE_Li128ELb1ELb1ELb0ELb0EEENS1_19SingleTileSchedulerILb1ELb0ELb1ELi128EEEEEEEEEvNT_6ParamsE,@"STO_CUDA_ENTRY STV_DEFAULT"
_ZN7cutlass13device_kernelIN5flash19enable_sm80_to_sm89INS1_16FlashAttnFwdSm80INS1_25CollectiveMainloopFwdSm80ILi4ELi1ELb0EN4cute5tupleIJNS5_1CILi128EEENS7_ILi64EEENS7_ILi96EEEEEELi96ENS_6half_tEfNS_4arch4Sm80ELb1ELb0ELb0ELb1ELb0ELb0ELb1ELb0EEENS1_21CollectiveEpilogueFwdINS6_IJS8_SA_S9_EEENS6_IJNS7_ILi1EEESI_SI_EEESC_SE_Li128ELb1ELb1ELb0ELb0EEENS1_19SingleTileSchedulerILb1ELb0ELb1ELi128EEEEEEEEEvNT_6ParamsE:
[----:B------:R-:W-:Y:S01]  /*0000*/  LDC R1, c[0x0][0x28] ;  /* 0x00000a00ff017b82 */ /* 0x000fe20000000800 */
[----:B------:R-:W-:Y:S05]  /*0010*/  EXIT ;  /* 0x000000000000794d */ /* 0x000fea0003800000 */
.L_x_7:
        /* <DEDUP_REMOVED lines=14> */
.L_x_16:


//--------------------- .text._ZN7cutlass13device_kernelIN5flash19enable_sm80_to_sm89INS1_16FlashAttnFwdSm80INS1_25CollectiveMainloopFwdSm80ILi4ELi1ELb0EN4cute5tupleIJNS5_1CILi128EEENS7_ILi64EEENS7_ILi96EEEEEELi96ENS_6half_tEfNS_4arch4Sm80ELb1ELb0ELb0ELb1ELb0ELb1ELb1ELb0EEENS1_21CollectiveEpilogueFwdINS6_IJS8_SA_S9_EEENS6_IJNS7_ILi1EEESI_SI_EEESC_SE_Li128ELb1ELb1ELb0ELb0EEENS1_19SingleTileSchedulerILb1ELb0ELb1ELi128EEEEEEEEEvNT_6ParamsE --------------------------
	.section	.text._ZN7cutlass13device_kernelIN5flash19enable_sm80_to_sm89INS1_16FlashAttnFwdSm80INS1_25CollectiveMainloopFwdSm80ILi4ELi1ELb0EN4cute5tupleIJNS5_1CILi128EEENS7_ILi64EEENS7_ILi96EEEEEELi96ENS_6half_tEfNS_4arch4Sm80ELb1ELb0ELb0ELb1ELb0ELb1ELb1ELb0EEENS1_21CollectiveEpilogueFwdINS6_IJS8_SA_S9_EEENS6_IJNS7_ILi1EEESI_SI_EEESC_SE_Li128ELb1ELb1ELb0ELb0EEENS1_19SingleTileSchedulerILb1ELb0ELb1ELi128EEEEEEEEEvNT_6ParamsE,"ax",@progbits
	.align	128
.text._ZN7cutlass13device_kernelIN5flash19enable_sm80_to_sm89INS1_16FlashAttnFwdSm80INS1_25CollectiveMainloopFwdSm80ILi4ELi1ELb0EN4cute5tupleIJNS5_1CILi128EEENS7_ILi64EEENS7_ILi96EEEEEELi96ENS_6half_tEfNS_4arch4Sm80ELb1ELb0ELb0ELb1ELb0ELb1ELb1ELb0EEENS1_21CollectiveEpilogueFwdINS6_IJS8_SA_S9_EEENS6_IJNS7_ILi1EEESI_SI_EEESC_SE_Li128ELb1ELb1ELb0ELb0EEENS1_19SingleTileSchedulerILb1ELb0ELb1ELi128EEEEEEEEEvNT_6ParamsE:
        .type           _ZN7cutlass13device_kernelIN5flash19enable_sm80_to_sm89INS1_16FlashAttnFwdSm80INS1_25CollectiveMainloopFwdSm80ILi4ELi1ELb0EN4cute5tupleIJNS5_1CILi128EEENS7_ILi64EEENS7_ILi96EEEEEELi96ENS_6half_tEfNS_4arch4Sm80ELb1ELb0ELb0ELb1ELb0ELb1ELb1ELb0EEENS1_21CollectiveEpilogueFwdINS6_IJS8_SA_S9_EEENS6_IJNS7_ILi1EEESI_SI_EEESC_SE_Li128ELb1ELb1ELb0ELb0EEENS1_19SingleTileSchedulerILb1ELb0ELb1ELi128EEEEEEEEEvNT_6ParamsE,@function
        .size           _ZN7cutlass13device_kernelIN5flash19enable_sm80_to_sm89INS1_16FlashAttnFwdSm80INS1_25CollectiveMainloopFwdSm80ILi4ELi1ELb0EN4cute5tupleIJNS5_1CILi128EEENS7_ILi64EEENS7_ILi96EEEEEELi96ENS_6half_tEfNS_4arch4Sm80ELb1ELb0ELb0ELb1ELb0ELb1ELb1ELb0EEENS1_21CollectiveEpilogueFwdINS6_IJS8_SA_S9_EEENS6_IJNS7_ILi1EEESI_SI_EEESC_SE_Li128ELb1ELb1ELb0ELb0EEENS1_19SingleTileSchedulerILb1ELb0ELb1ELi128EEEEEEEEEvNT_6ParamsE,(.L_x_17 - _ZN7cutlass13device_kernelIN5flash19enable_sm80_to_sm89INS1_16FlashAttnFwdSm80INS1_25CollectiveMainloopFwdSm80ILi4ELi1ELb0EN4cute5tupleIJNS5_1CILi128EEENS7_ILi64EEENS7_ILi96EEEEEELi96ENS_6half_tEfNS_4arch4Sm80ELb1ELb0ELb0ELb1ELb0ELb1ELb1ELb0EEENS1_21CollectiveEpilogueFwdINS6_IJS8_SA_S9_EEENS6_IJNS7_ILi1EEESI_SI_EEESC_SE_Li128ELb1ELb1ELb0ELb0EEENS1_19SingleTileSchedulerILb1ELb0ELb1ELi128EEEEEEEEEvNT_6ParamsE)
        .other          _ZN7cutlass13device_kernelIN5flash19enable_sm80_to_sm89INS1_16FlashAttnFwdSm80INS1_25CollectiveMainloopFwdSm80ILi4ELi1ELb0EN4cute5tupleIJNS5_1CILi128EEENS7_ILi64EEENS7_ILi96EEEEEELi96ENS_6half_tEfNS_4arch4Sm80ELb1ELb0ELb0ELb1ELb0ELb1ELb1ELb0EEENS1_21CollectiveEpilogueFwdINS6_IJS8_SA_S9_EEENS6_IJNS7_ILi1EEESI_SI_EEESC_SE_Li128ELb1ELb1ELb0ELb0EEENS1_19SingleTileSchedulerILb1ELb0ELb1ELi128EEEEEEEEEvNT_6ParamsE,@"STO_CUDA_ENTRY STV_DEFAULT"
_ZN7cutlass13device_kernelIN5flash19enable_sm80_to_sm89INS1_16FlashAttnFwdSm80INS1_25CollectiveMainloopFwdSm80ILi4ELi1ELb0EN4cute5tupleIJNS5_1CILi128EEENS7_ILi64EEENS7_ILi96EEEEEELi96ENS_6half_tEfNS_4arch4Sm80ELb1ELb0ELb0ELb1ELb0ELb1ELb1ELb0EEENS1_21CollectiveEpilogueFwdINS6_IJS8_SA_S9_EEENS6_IJNS7_ILi1EEESI_SI_EEESC_SE_Li128ELb1ELb1ELb0ELb0EEENS1_19SingleTileSchedulerILb1ELb0ELb1ELi128EEEEEEEEEvNT_6ParamsE:
[----:B------:R-:W-:Y:S01]  /*0000*/  LDC R1, c[0x0][0x28] ;  /* 0x00000a00ff017b82 */ /* 0x000fe20000000800 */
[----:B------:R-:W-:Y:S05]  /*0010*/  EXIT ;  /* 0x000000000000794d */ /* 0x000fea0003800000 */
.L_x_8:
        /* <DEDUP_REMOVED lines=14> */
.L_x_17:


//--------------------- .nv.shared.reserved.0     --------------------------
	.section	.nv.shared.reserved.0,"aw",@nobits
	.weak		__nv_reservedSMEM_offset_0_alias
	.size		__nv_reservedSMEM_offset_0_alias, 0, 0
	.other		__nv_reservedSMEM_offset_0_alias,@"STO_CUDA_RESERVED_SHARED STV_DEFAULT"
__nv_reservedSMEM_offset_0_alias:
	.zero		0


//--------------------- .nv.global                --------------------------
	.section	.nv.global,"aw",@nobits
.nv.global:
	.type		_ZN65_INTERNAL_1b41c762_29_flash_fwd_hdim96_fp16_sm80_cu_1f2e7571_35114cute1_E,@object
	.size		_ZN65_INTERNAL_1b41c762_29_flash_fwd_hdim96_fp16_sm80_cu_1f2e7571_35114cute1_E,(_ZN65_INTERNAL_1b41c762_29_flash_fwd_hdim96_fp16_sm80_cu_1f2e7571_35114cuda3std3__45__cpo6cbeginE - _ZN65_INTERNAL_1b41c762_29_flash_fwd_hdim96_fp16_sm80_cu_1f2e7571_35114cute1_E)
_ZN65_INTERNAL_1b41c762_29_flash_fwd_hdim96_fp16_sm80_cu_1f2e7571_35114cute1_E:
	.zero		1
	.type		_ZN65_INTERNAL_1b41c762_29_flash_fwd_hdim96_fp16_sm80_cu_1f2e7571_35114cuda3std3__45__cpo6cbeginE,@object
	.size		_ZN65_INTERNAL_1b41c762_29_flash_fwd_hdim96_fp16_sm80_cu_1f2e7571_35114cuda3std3__45__cpo6cbeginE,(_ZN65_INTERNAL_1b41c762_29_flash_fwd_hdim96_fp16_sm80_cu_1f2e7571_35114cuda3std3__48in_placeE - _ZN65_INTERNAL_1b41c762_29_flash_fwd_hdim96_fp16_sm80_cu_1f2e7571_35114cuda3std3__45__cpo6cbeginE)
_ZN65_INTERNAL_1b41c762_29_flash_fwd_hdim96_fp16_sm80_cu_1f2e7571_35114cuda3std3__45__cpo6cbeginE:
	.zero		1
	.type		_ZN65_INTERNAL_1b41c762_29_flash_fwd_hdim96_fp16_sm80_cu_1f2e7571_35114cuda3std3__48in_placeE,@object
	.size		_ZN65_INTERNAL_1b41c762_29_flash_fwd_hdim96_fp16_sm80_cu_1f2e7571_35114cuda3std3__48in_placeE,(_ZN65_INTERNAL_1b41c762_29_flash_fwd_hdim96_fp16_sm80_cu_1f2e7571_35114cuda3std6ranges3__45__cpo9iter_moveE - _ZN65_INTERNAL_1b41c762_29_flash_fwd_hdim96_fp16_sm80_cu_1f2e7571_35114cuda3std3__48in_placeE)
_ZN65_INTERNAL_1b41c762_29_flash_fwd_hdim96_fp16_sm80_cu_1f2e7571_35114cuda3std3__48in_placeE:
	.zero		1
	.type		_ZN65_INTERNAL_1b41c762_29_flash_fwd_hdim96_fp16_sm80_cu_1f2e7571_35114cuda3std6ranges3__45__cpo9iter_moveE,@object
	.size		_ZN65_INTERNAL_1b41c762_29_flash_fwd_hdim96_fp16_sm80_cu_1f2e7571_35114cuda3std6ranges3__45__cpo9iter_moveE,(_ZN65_INTERNAL_1b41c762_29_flash_fwd_hdim96_fp16_sm80_cu_1f2e7571_35114cuda3std3__45__cpo5beginE - _ZN65_INTERNAL_1b41c762_29_flash_fwd_hdim96_fp16_sm80_cu_1f2e7571_35114cuda3std6ranges3__45__cpo9iter_moveE)
_ZN65_INTERNAL_1b41c762_29_flash_fwd_hdim96_fp16_sm80_cu_1f2e7571_35114cuda3std6ranges3__45__cpo9iter_moveE:
	.zero		1
	.type		_ZN65_INTERNAL_1b41c762_29_flash_fwd_hdim96_fp16_sm80_cu_1f2e7571_35114cuda3std3__45__cpo5beginE,@object
	.size		_ZN65_INTERNAL_1b41c762_29_flash_fwd_hdim96_fp16_sm80_cu_1f2e7571_35114cuda3std3__45__cpo5beginE,(_ZN65_INTERNAL_1b41c762_29_flash_fwd_hdim96_fp16_sm80_cu_1f2e7571_35114cuda3std3__467_GLOBAL__N__1b41c762_29_flash_fwd_hdim96_fp16_sm80_cu_1f2e7571_35116ignoreE - _ZN65_INTERNAL_1b41c762_29_flash_fwd_hdim96_fp16_sm80_cu_1f2e7571_35114cuda3std3__45__cpo5beginE)
_ZN65_INTERNAL_1b41c762_29_flash_fwd_hdim96_fp16_sm80_cu_1f2e7571_35114cuda3std3__45__cpo5beginE:
	.zero		1
	.type		_ZN65_INTERNAL_1b41c762_29_flash_fwd_hdim96_fp16_sm80_cu_1f2e7571_35114cuda3std3__467_GLOBAL__N__1b41c762_29_flash_fwd_hdim96_fp16_sm80_cu_1f2e7571_35116ignoreE,@object
	.size		_ZN65_INTERNAL_1b41c762_29_flash_fwd_hdim96_fp16_sm80_cu_1f2e7571_35114cuda3std3__467_GLOBAL__N__1b41c762_29_flash_fwd_hdim96_fp16_sm80_cu_1f2e7571_35116ignoreE,(_ZN65_INTERNAL_1b41c762_29_flash_fwd_hdim96_fp16_sm80_cu_1f2e7571_35114cute7productE - _ZN65_INTERNAL_1b41c762_29_flash_fwd_hdim96_fp16_sm80_cu_1f2e7571_35114cuda3std3__467_GLOBAL__N__1b41c762_29_flash_fwd_hdim96_fp16_sm80_cu_1f2e7571_35116ignoreE)
_ZN65_INTERNAL_1b41c762_29_flash_fwd_hdim96_fp16_sm80_cu_1f2e7571_35114cuda3std3__467_GLOBAL__N__1b41c762_29_flash_fwd_hdim96_fp16_sm80_cu_1f2e7571_35116ignoreE:
	.zero		1
	.type		_ZN65_INTERNAL_1b41c762_29_flash_fwd_hdim96_fp16_sm80_cu_1f2e7571_35114cute7productE,@object
	.size		_ZN65_INTERNAL_1b41c762_29_flash_fwd_hdim96_fp16_sm80_cu_1f2e7571_35114cute7productE,(_ZN65_INTERNAL_1b41c762_29_flash_fwd_hdim96_fp16_sm80_cu_1f2e7571_35114cuda3std3__45__cpo3endE - _ZN65_INTERNAL_1b41c762_29_flash_fwd_hdim96_fp16_sm80_cu_1f2e7571_35114cute7productE)
_ZN65_INTERNAL_1b41c762_29_flash_fwd_hdim96_fp16_sm80_cu_1f2e7571_35114cute7productE:
	.zero		1
	.type		_ZN65_INTERNAL_1b41c762_29_flash_fwd_hdim96_fp16_sm80_cu_1f2e7571_35114cuda3std3__45__cpo3endE,@object
	.size		_ZN65_INTERNAL_1b41c762_29_flash_fwd_hdim96_fp16_sm80_cu_1f2e7571_35114cuda3std3__45__cpo3endE,(_ZN65_INTERNAL_1b41c762_29_flash_fwd_hdim96_fp16_sm80_cu_1f2e7571_35114cuda3std3__419piecewise_constructE - _ZN65_INTERNAL_1b41c762_29_flash_fwd_hdim96_fp16_sm80_cu_1f2e7571_35114cuda3std3__45__cpo3endE)
_ZN65_INTERNAL_1b41c762_29_flash_fwd_hdim96_fp16_sm80_cu_1f2e7571_35114cuda3std3__45__cpo3endE:
	.zero		1
	.type		_ZN65_INTERNAL_1b41c762_29_flash_fwd_hdim96_fp16_sm80_cu_1f2e7571_35114cuda3std3__419piecewise_constructE,@object
	.size		_ZN65_INTERNAL_1b41c762_29_flash_fwd_hdim96_fp16_sm80_cu_1f2e7571_35114cuda3std3__419piecewise_constructE,(_ZN65_INTERNAL_1b41c762_29_flash_fwd_hdim96_fp16_sm80_cu_1f2e7571_35114cuda3std3__45__cpo4cendE - _ZN65_INTERNAL_1b41c762_29_flash_fwd_hdim96_fp16_sm80_cu_1f2e7571_35114cuda3std3__419piecewise_constructE)
_ZN65_INTERNAL_1b41c762_29_flash_fwd_hdim96_fp16_sm80_cu_1f2e7571_35114cuda3std3__419piecewise_constructE:
	.zero		1
	.type		_ZN65_INTERNAL_1b41c762_29_flash_fwd_hdim96_fp16_sm80_cu_1f2e7571_35114cuda3std3__45__cpo4cendE,@object
	.size		_ZN65_INTERNAL_1b41c762_29_flash_fwd_hdim96_fp16_sm80_cu_1f2e7571_35114cuda3std3__45__cpo4cendE,(_ZN65_INTERNAL_1b41c762_29_flash_fwd_hdim96_fp16_sm80_cu_1f2e7571_35114cuda3std6ranges3__45__cpo4swapE - _ZN65_INTERNAL_1b41c762_29_flash_fwd_hdim96_fp16_sm80_cu_1f2e7571_35114cuda3std3__45__cpo4cendE)
_ZN65_INTERNAL_1b41c762_29_flash_fwd_hdim96_fp16_sm80_cu_1f2e7571_35114cuda3std3__45__cpo4cendE:
	.zero		1
	.type		_ZN65_INTERNAL_1b41c762_29_flash_fwd_hdim96_fp16_sm80_cu_1f2e7571_35114cuda3std6ranges3__45__cpo4swapE,@object
	.size		_ZN65_INTERNAL_1b41c762_29_flash_fwd_hdim96_fp16_sm80_cu_1f2e7571_35114cuda3std6ranges3__45__cpo4swapE,(.L_7 - _ZN65_INTERNAL_1b41c762_29_flash_fwd_hdim96_fp16_sm80_cu_1f2e7571_35114cuda3std6ranges3__45__cpo4swapE)
_ZN65_INTERNAL_1b41c762_29_flash_fwd_hdim96_fp16_sm80_cu_1f2e7571_35114cuda3std6ranges3__45__cpo4swapE:
	.zero		1
.L_7:


//--------------------- .nv.constant0._ZN7cutlass13device_kernelIN5flash19enable_sm80_to_sm89INS1_16FlashAttnFwdSm80INS1_25CollectiveMainloopFwdSm80ILi4ELi1ELb0EN4cute5tupleIJNS5_1CILi128EEENS7_ILi64EEENS7_ILi96EEEEEELi96ENS_6half_tEfNS_4arch4Sm80ELb0ELb0ELb0ELb0ELb0ELb0ELb1ELb0EEENS1_21CollectiveEpilogueFwdINS6_IJS8_SA_S9_EEENS6_IJNS7_ILi1EEESI_SI_EEESC_SE_Li128ELb0ELb1ELb0ELb0EEENS1_19SingleTileSchedulerILb0ELb0ELb1ELi128EEEEEEEEEvNT_6ParamsE --------------------------
	.section	.nv.constant0._ZN7cutlass13device_kernelIN5flash19enable_sm80_to_sm89INS1_16FlashAttnFwdSm80INS1_25CollectiveMainloopFwdSm80ILi4ELi1ELb0EN4cute5tupleIJNS5_1CILi128EEENS7_ILi64EEENS7_ILi96EEEEEELi96ENS_6half_tEfNS_4arch4Sm80ELb0ELb0ELb0ELb0ELb0ELb0ELb1ELb0EEENS1_21CollectiveEpilogueFwdINS6_IJS8_SA_S9_EEENS6_IJNS7_ILi1EEESI_SI_EEESC_SE_Li128ELb0ELb1ELb0ELb0EEENS1_19SingleTileSchedulerILb0ELb0ELb1ELi128EEEEEEEEEvNT_6ParamsE,"a",@progbits
	.sectionflags	@""
	.align	4
.nv.constant0._ZN7cutlass13device_kernelIN5flash19enable_sm80_to_sm89INS1_16FlashAttnFwdSm80INS1_25CollectiveMainloopFwdSm80ILi4ELi1ELb0EN4cute5tupleIJNS5_1CILi128EEENS7_ILi64EEENS7_ILi96EEEEEELi96ENS_6half_tEfNS_4arch4Sm80ELb0ELb0ELb0ELb0ELb0ELb0ELb1ELb0EEENS1_21CollectiveEpilogueFwdINS6_IJS8_SA_S9_EEENS6_IJNS7_ILi1EEESI_SI_EEESC_SE_Li128ELb0ELb1ELb0ELb0EEENS1_19SingleTileSchedulerILb0ELb0ELb1ELi128EEEEEEEEEvNT_6ParamsE:
	.zero		1576


//--------------------- .nv.constant0._ZN7cutlass13device_kernelIN5flash19enable_sm80_to_sm89INS1_16FlashAttnFwdSm80INS1_25CollectiveMainloopFwdSm80ILi4ELi1ELb0EN4cute5tupleIJNS5_1CILi128EEENS7_ILi64EEENS7_ILi96EEEEEELi96ENS_6half_tEfNS_4arch4Sm80ELb0ELb0ELb0ELb1ELb0ELb0ELb1ELb0EEENS1_21CollectiveEpilogueFwdINS6_IJS8_SA_S9_EEENS6_IJNS7_ILi1EEESI_SI_EEESC_SE_Li128ELb1ELb1ELb0ELb0EEENS1_19SingleTileSchedulerILb1ELb0ELb1ELi128EEEEEEEEEvNT_6ParamsE --------------------------
	.section	.nv.constant0._ZN7cutlass13device_kernelIN5flash19enable_sm80_to_sm89INS1_16FlashAttnFwdSm80INS1_25CollectiveMainloopFwdSm80ILi4ELi1ELb0EN4cute5tupleIJNS5_1CILi128EEENS7_ILi64EEENS7_ILi96EEEEEELi96ENS_6half_tEfNS_4arch4Sm80ELb0ELb0ELb0ELb1ELb0ELb0ELb1ELb0EEENS1_21CollectiveEpilogueFwdINS6_IJS8_SA_S9_EEENS6_IJNS7_ILi1EEESI_SI_EEESC_SE_Li128ELb1ELb1ELb0ELb0EEENS1_19SingleTileSchedulerILb1ELb0ELb1ELi128EEEEEEEEEvNT_6ParamsE,"a",@progbits
	.sectionflags	@""
	.align	4
.nv.constant0._ZN7cutlass13device_kernelIN5flash19enable_sm80_to_sm89INS1_16FlashAttnFwdSm80INS1_25CollectiveMainloopFwdSm80ILi4ELi1ELb0EN4cute5tupleIJNS5_1CILi128EEENS7_ILi64EEENS7_ILi96EEEEEELi96ENS_6half_tEfNS_4arch4Sm80ELb0ELb0ELb0ELb1ELb0ELb0ELb1ELb0EEENS1_21CollectiveEpilogueFwdINS6_IJS8_SA_S9_EEENS6_IJNS7_ILi1EEESI_SI_EEESC_SE_Li128ELb1ELb1ELb0ELb0EEENS1_19SingleTileSchedulerILb1ELb0ELb1ELi128EEEEEEEEEvNT_6ParamsE:
	.zero		1576


//--------------------- .nv.constant0._ZN7cutlass13device_kernelIN5flash19enable_sm80_to_sm89INS1_16FlashAttnFwdSm80INS1_25CollectiveMainloopFwdSm80ILi4ELi1ELb0EN4cute5tupleIJNS5_1CILi128EEENS7_ILi64EEENS7_ILi96EEEEEELi96ENS_6half_tEfNS_4arch4Sm80ELb0ELb0ELb0ELb1ELb0ELb1ELb1ELb0EEENS1_21CollectiveEpilogueFwdINS6_IJS8_SA_S9_EEENS6_IJNS7_ILi1EEESI_SI_EEESC_SE_Li128ELb1ELb1ELb0ELb0EEENS1_19SingleTileSchedulerILb1ELb0ELb1ELi128EEEEEEEEEvNT_6ParamsE --------------------------
	.section	.nv.constant0._ZN7cutlass13device_kernelIN5flash19enable_sm80_to_sm89INS1_16FlashAttnFwdSm80INS1_25CollectiveMainloopFwdSm80ILi4ELi1ELb0EN4cute5tupleIJNS5_1CILi128EEENS7_ILi64EEENS7_ILi96EEEEEELi96ENS_6half_tEfNS_4arch4Sm80ELb0ELb0ELb0ELb1ELb0ELb1ELb1ELb0EEENS1_21CollectiveEpilogueFwdINS6_IJS8_SA_S9_EEENS6_IJNS7_ILi1EEESI_SI_EEESC_SE_Li128ELb1ELb1ELb0ELb0EEENS1_19SingleTileSchedulerILb1ELb0ELb1ELi128EEEEEEEEEvNT_6ParamsE,"a",@progbits
	.sectionflags	@""
	.align	4
.nv.constant0._ZN7cutlass13device_kernelIN5flash19enable_sm80_to_sm89INS1_16FlashAttnFwdSm80INS1_25CollectiveMainloopFwdSm80ILi4ELi1ELb0EN4cute5tupleIJNS5_1CILi128EEENS7_ILi64EEENS7_ILi96EEEEEELi96ENS_6half_tEfNS_4arch4Sm80ELb0ELb0ELb0ELb1ELb0ELb1ELb1ELb0EEENS1_21CollectiveEpilogueFwdINS6_IJS8_SA_S9_EEENS6_IJNS7_ILi1EEESI_SI_EEESC_SE_Li128ELb1ELb1ELb0ELb0EEENS1_19SingleTileSchedulerILb1ELb0ELb1ELi128EEEEEEEEEvNT_6ParamsE:
	.zero		1576


//--------------------- .nv.constant0._ZN7cutlass13device_kernelIN5flash19enable_sm80_to_sm89INS1_16FlashAttnFwdSm80INS1_25CollectiveMainloopFwdSm80ILi4ELi1ELb0EN4cute5tupleIJNS5_1CILi128EEENS7_ILi48EEENS7_ILi96EEEEEELi96ENS_6half_tEfNS_4arch4Sm80ELb0ELb1ELb0ELb0ELb0ELb0ELb1ELb0EEENS1_21CollectiveEpilogueFwdINS6_IJS8_SA_S9_EEENS6_IJNS7_ILi1EEESI_SI_EEESC_SE_Li128ELb0ELb1ELb0ELb0EEENS1_19SingleTileSchedulerILb0ELb0ELb1ELi128EEEEEEEEEvNT_6ParamsE --------------------------
	.section	.nv.constant0._ZN7cutlass13device_kernelIN5flash19enable_sm80_to_sm89INS1_16FlashAttnFwdSm80INS1_25CollectiveMainloopFwdSm80ILi4ELi1ELb0EN4cute5tupleIJNS5_1CILi128EEENS7_ILi48EEENS7_ILi96EEEEEELi96ENS_6half_tEfNS_4arch4Sm80ELb0ELb1ELb0ELb0ELb0ELb0ELb1ELb0EEENS1_21CollectiveEpilogueFwdINS6_IJS8_SA_S9_EEENS6_IJNS7_ILi1EEESI_SI_EEESC_SE_Li128ELb0ELb1ELb0ELb0EEENS1_19SingleTileSchedulerILb0ELb0ELb1ELi128EEEEEEEEEvNT_6ParamsE,"a",@progbits
	.sectionflags	@""
	.align	4
.nv.constant0._ZN7cutlass13device_kernelIN5flash19enable_sm80_to_sm89INS1_16FlashAttnFwdSm80INS1_25CollectiveMainloopFwdSm80ILi4ELi1ELb0EN4cute5tupleIJNS5_1CILi128EEENS7_ILi48EEENS7_ILi96EEEEEELi96ENS_6half_tEfNS_4arch4Sm80ELb0ELb1ELb0ELb0ELb0ELb0ELb1ELb0EEENS1_21CollectiveEpilogueFwdINS6_IJS8_SA_S9_EEENS6_IJNS7_ILi1EEESI_SI_EEESC_SE_Li128ELb0ELb1ELb0ELb0EEENS1_19SingleTileSchedulerILb0ELb0ELb1ELi128EEEEEEEEEvNT_6ParamsE:
	.zero		1576


//--------------------- .nv.constant0._ZN7cutlass13device_kernelIN5flash19enable_sm80_to_sm89INS1_16FlashAttnFwdSm80INS1_25CollectiveMainloopFwdSm80ILi4ELi1ELb0EN4cute5tupleIJNS5_1CILi128EEENS7_ILi48EEENS7_ILi96EEEEEELi96ENS_6half_tEfNS_4arch4Sm80ELb0ELb1ELb0ELb1ELb0ELb0ELb1ELb0EEENS1_21CollectiveEpilogueFwdINS6_IJS8_SA_S9_EEENS6_IJNS7_ILi1EEESI_SI_EEESC_SE_Li128ELb1ELb1ELb0ELb0EEENS1_19SingleTileSchedulerILb1ELb0ELb1ELi128EEEEEEEEEvNT_6ParamsE --------------------------
	.section	.nv.constant0._ZN7cutlass13device_kernelIN5flash19enable_sm80_to_sm89INS1_16FlashAttnFwdSm80INS1_25CollectiveMainloopFwdSm80ILi4ELi1ELb0EN4cute5tupleIJNS5_1CILi128EEENS7_ILi48EEENS7_ILi96EEEEEELi96ENS_6half_tEfNS_4arch4Sm80ELb0ELb1ELb0ELb1ELb0ELb0ELb1ELb0EEENS1_21CollectiveEpilogueFwdINS6_IJS8_SA_S9_EEENS6_IJNS7_ILi1EEESI_SI_EEESC_SE_Li128ELb1ELb1ELb0ELb0EEENS1_19SingleTileSchedulerILb1ELb0ELb1ELi128EEEEEEEEEvNT_6ParamsE,"a",@progbits
	.sectionflags	@""
	.align	4
.nv.constant0._ZN7cutlass13device_kernelIN5flash19enable_sm80_to_sm89INS1_16FlashAttnFwdSm80INS1_25CollectiveMainloopFwdSm80ILi4ELi1ELb0EN4cute5tupleIJNS5_1CILi128EEENS7_ILi48EEENS7_ILi96EEEEEELi96ENS_6half_tEfNS_4arch4Sm80ELb0ELb1ELb0ELb1ELb0ELb0ELb1ELb0EEENS1_21CollectiveEpilogueFwdINS6_IJS8_SA_S9_EEENS6_IJNS7_ILi1EEESI_SI_EEESC_SE_Li128ELb1ELb1ELb0ELb0EEENS1_19SingleTileSchedulerILb1ELb0ELb1ELi128EEEEEEEEEvNT_6ParamsE:
	.zero		1576


//--------------------- .nv.constant0._ZN7cutlass13device_kernelIN5flash19enable_sm80_to_sm89INS1_16FlashAttnFwdSm80INS1_25CollectiveMainloopFwdSm80ILi4ELi1ELb0EN4cute5tupleIJNS5_1CILi128EEENS7_ILi48EEENS7_ILi96EEEEEELi96ENS_6half_tEfNS_4arch4Sm80ELb0ELb1ELb0ELb1ELb0ELb1ELb1ELb0EEENS1_21CollectiveEpilogueFwdINS6_IJS8_SA_S9_EEENS6_IJNS7_ILi1EEESI_SI_EEESC_SE_Li128ELb1ELb1ELb0ELb0EEENS1_19SingleTileSchedulerILb1ELb0ELb1ELi128EEEEEEEEEvNT_6ParamsE --------------------------
	.section	.nv.constant0._ZN7cutlass13device_kernelIN5flash19enable_sm80_to_sm89INS1_16FlashAttnFwdSm80INS1_25CollectiveMainloopFwdSm80ILi4ELi1ELb0EN4cute5tupleIJNS5_1CILi128EEENS7_ILi48EEENS7_ILi96EEEEEELi96ENS_6half_tEfNS_4arch4Sm80ELb0ELb1ELb0ELb1ELb0ELb1ELb1ELb0EEENS1_21CollectiveEpilogueFwdINS6_IJS8_SA_S9_EEENS6_IJNS7_ILi1EEESI_SI_EEESC_SE_Li128ELb1ELb1ELb0ELb0EEENS1_19SingleTileSchedulerILb1ELb0ELb1ELi128EEEEEEEEEvNT_6ParamsE,"a",@progbits
	.sectionflags	@""
	.align	4
.nv.constant0._ZN7cutlass13device_kernelIN5flash19enable_sm80_to_sm89INS1_16FlashAttnFwdSm80INS1_25CollectiveMainloopFwdSm80ILi4ELi1ELb0EN4cute5tupleIJNS5_1CILi128EEENS7_ILi48EEENS7_ILi96EEEEEELi96ENS_6half_tEfNS_4arch4Sm80ELb0ELb1ELb0ELb1ELb0ELb1ELb1ELb0EEENS1_21CollectiveEpilogueFwdINS6_IJS8_SA_S9_EEENS6_IJNS7_ILi1EEESI_SI_EEESC_SE_Li128ELb1ELb1ELb0ELb0EEENS1_19SingleTileSchedulerILb1ELb0ELb1ELi128EEEEEEEEEvNT_6ParamsE:
	.zero		1576


//--------------------- .nv.constant0._ZN7cutlass13device_kernelIN5flash19enable_sm80_to_sm89INS1_16FlashAttnFwdSm80INS1_25CollectiveMainloopFwdSm80ILi4ELi1ELb0EN4cute5tupleIJNS5_1CILi128EEENS7_ILi64EEENS7_ILi96EEEEEELi96ENS_6half_tEfNS_4arch4Sm80ELb1ELb0ELb0ELb0ELb0ELb0ELb1ELb0EEENS1_21CollectiveEpilogueFwdINS6_IJS8_SA_S9_EEENS6_IJNS7_ILi1EEESI_SI_EEESC_SE_Li128ELb0ELb1ELb0ELb0EEENS1_30DynamicPersistentTileSchedulerILi128ELi128ELb0ELb1ELb0EEEEEEEEEvNT_6ParamsE --------------------------
	.section	.nv.constant0._ZN7cutlass13device_kernelIN5flash19enable_sm80_to_sm89INS1_16FlashAttnFwdSm80INS1_25CollectiveMainloopFwdSm80ILi4ELi1ELb0EN4cute5tupleIJNS5_1CILi128EEENS7_ILi64EEENS7_ILi96EEEEEELi96ENS_6half_tEfNS_4arch4Sm80ELb1ELb0ELb0ELb0ELb0ELb0ELb1ELb0EEENS1_21CollectiveEpilogueFwdINS6_IJS8_SA_S9_EEENS6_IJNS7_ILi1EEESI_SI_EEESC_SE_Li128ELb0ELb1ELb0ELb0EEENS1_30DynamicPersistentTileSchedulerILi128ELi128ELb0ELb1ELb0EEEEEEEEEvNT_6ParamsE,"a",@progbits
	.sectionflags	@""
	.align	4
.nv.constant0._ZN7cutlass13device_kernelIN5flash19enable_sm80_to_sm89INS1_16FlashAttnFwdSm80INS1_25CollectiveMainloopFwdSm80ILi4ELi1ELb0EN4cute5tupleIJNS5_1CILi128EEENS7_ILi64EEENS7_ILi96EEEEEELi96ENS_6half_tEfNS_4arch4Sm80ELb1ELb0ELb0ELb0ELb0ELb0ELb1ELb0EEENS1_21CollectiveEpilogueFwdINS6_IJS8_SA_S9_EEENS6_IJNS7_ILi1EEESI_SI_EEESC_SE_Li128ELb0ELb1ELb0ELb0EEENS1_30DynamicPersistentTileSchedulerILi128ELi128ELb0ELb1ELb0EEEEEEEEEvNT_6ParamsE:
	.zero		1592


//--------------------- .nv.constant0._ZN7cutlass13device_kernelIN5flash19enable_sm80_to_sm89INS1_16FlashAttnFwdSm80INS1_25CollectiveMainloopFwdSm80ILi4ELi1ELb0EN4cute5tupleIJNS5_1CILi128EEENS7_ILi64EEENS7_ILi96EEEEEELi96ENS_6half_tEfNS_4arch4Sm80ELb1ELb0ELb0ELb1ELb0ELb0ELb1ELb0EEENS1_21CollectiveEpilogueFwdINS6_IJS8_SA_S9_EEENS6_IJNS7_ILi1EEESI_SI_EEESC_SE_Li128ELb1ELb1ELb0ELb0EEENS1_19SingleTileSchedulerILb1ELb0ELb1ELi128EEEEEEEEEvNT_6ParamsE --------------------------
	.section	.nv.constant0._ZN7cutlass13device_kernelIN5flash19enable_sm80_to_sm89INS1_16FlashAttnFwdSm80INS1_25CollectiveMainloopFwdSm80ILi4ELi1ELb0EN4cute5tupleIJNS5_1CILi128EEENS7_ILi64EEENS7_ILi96EEEEEELi96ENS_6half_tEfNS_4arch4Sm80ELb1ELb0ELb0ELb1ELb0ELb0ELb1ELb0EEENS1_21CollectiveEpilogueFwdINS6_IJS8_SA_S9_EEENS6_IJNS7_ILi1EEESI_SI_EEESC_SE_Li128ELb1ELb1ELb0ELb0EEENS1_19SingleTileSchedulerILb1ELb0ELb1ELi128EEEEEEEEEvNT_6ParamsE,"a",@progbits
	.sectionflags	@""
	.align	4
.nv.constant0._ZN7cutlass13device_kernelIN5flash19enable_sm80_to_sm89INS1_16FlashAttnFwdSm80INS1_25CollectiveMainloopFwdSm80ILi4ELi1ELb0EN4cute5tupleIJNS5_1CILi128EEENS7_ILi64EEENS7_ILi96EEEEEELi96ENS_6half_tEfNS_4arch4Sm80ELb1ELb0ELb0ELb1ELb0ELb0ELb1ELb0EEENS1_21CollectiveEpilogueFwdINS6_IJS8_SA_S9_EEENS6_IJNS7_ILi1EEESI_SI_EEESC_SE_Li128ELb1ELb1ELb0ELb0EEENS1_19SingleTileSchedulerILb1ELb0ELb1ELi128EEEEEEEEEvNT_6ParamsE:
	.zero		1576


//--------------------- .nv.constant0._ZN7cutlass13device_kernelIN5flash19enable_sm80_to_sm89INS1_16FlashAttnFwdSm80INS1_25CollectiveMainloopFwdSm80ILi4ELi1ELb0EN4cute5tupleIJNS5_1CILi128EEENS7_ILi64EEENS7_ILi96EEEEEELi96ENS_6half_tEfNS_4arch4Sm80ELb1ELb0ELb0ELb1ELb0ELb1ELb1ELb0EEENS1_21CollectiveEpilogueFwdINS6_IJS8_SA_S9_EEENS6_IJNS7_ILi1EEESI_SI_EEESC_SE_Li128ELb1ELb1ELb0ELb0EEENS1_19SingleTileSchedulerILb1ELb0ELb1ELi128EEEEEEEEEvNT_6ParamsE --------------------------
	.section	.nv.constant0._ZN7cutlass13device_kernelIN5flash19enable_sm80_to_sm89INS1_16FlashAttnFwdSm80INS1_25CollectiveMainloopFwdSm80ILi4ELi1ELb0EN4cute5tupleIJNS5_1CILi128EEENS7_ILi64EEENS7_ILi96EEEEEELi96ENS_6half_tEfNS_4arch4Sm80ELb1ELb0ELb0ELb1ELb0ELb1ELb1ELb0EEENS1_21CollectiveEpilogueFwdINS6_IJS8_SA_S9_EEENS6_IJNS7_ILi1EEESI_SI_EEESC_SE_Li128ELb1ELb1ELb0ELb0EEENS1_19SingleTileSchedulerILb1ELb0ELb1ELi128EEEEEEEEEvNT_6ParamsE,"a",@progbits
	.sectionflags	@""
	.align	4
.nv.constant0._ZN7cutlass13device_kernelIN5flash19enable_sm80_to_sm89INS1_16FlashAttnFwdSm80INS1_25CollectiveMainloopFwdSm80ILi4ELi1ELb0EN4cute5tupleIJNS5_1CILi128EEENS7_ILi64EEENS7_ILi96EEEEEELi96ENS_6half_tEfNS_4arch4Sm80ELb1ELb0ELb0ELb1ELb0ELb1ELb1ELb0EEENS1_21CollectiveEpilogueFwdINS6_IJS8_SA_S9_EEENS6_IJNS7_ILi1EEESI_SI_EEESC_SE_Li128ELb1ELb1ELb0ELb0EEENS1_19SingleTileSchedulerILb1ELb0ELb1ELi128EEEEEEEEEvNT_6ParamsE:
	.zero		1576


//--------------------- SYMBOLS --------------------------

	.type		.nv.reservedSmem.offset0,@object
	.size		.nv.reservedSmem.offset0,0x4
